	.target	sm_100a

	.elftype	@"ET_EXEC"


//--------------------- .note.nv.tkinfo           --------------------------
	.section	.note.nv.tkinfo,"",@"SHT_NOTE"
	.sectionflags	@"SHF_NOTE_NV_TKINFO"
	.tkinfo
        /*0018*/ 	.word	0x00000081
        /*0030*/ 	.string	""
        /*0030*/ 	.string	"ptxas-blackwell"
        /*0030*/ 	.string	"Cuda compilation tools, release 12.9, V12.9.86"
        /*0030*/ 	.string	"Build cuda_12.9.r12.9/compiler.36037853_0"
        /*0030*/ 	.string	"-v  -suppress-debug-info  -lineinfo  -arch sm_100a "



//--------------------- .note.nv.cuver            --------------------------
	.section	.note.nv.cuver,"",@"SHT_NOTE"
	.sectionflags	@"SHF_NOTE_NV_CUVER"
        /*0018*/ 	.short	0x0001
        /*001a*/ 	.short	0x0064
        /*001c*/ 	.short	0x0001
        /*001e*/ 	.short	0x0000
        /*0020*/ 	.short	0x0001
        /*0022*/ 	.short	0x0000


//--------------------- .nv.info                  --------------------------
	.section	.nv.info,"",@"SHT_CUDA_INFO"
	.align	4


	//----- nvinfo : EIATTR_REGCOUNT
	.align		4
        /*0000*/ 	.byte	0x04, 0x2f
        /*0002*/ 	.short	(.L_4 - .L_3)
	.align		4
.L_3:
        /*0004*/ 	.word	index@(gluon_tcgen05)
        /*0008*/ 	.word	0x00000087


	//----- nvinfo : EIATTR_FRAME_SIZE
	.align		4
.L_4:
        /*000c*/ 	.byte	0x04, 0x11
        /*000e*/ 	.short	(.L_6 - .L_5)
	.align		4
.L_5:
        /*0010*/ 	.word	index@($__internal_2_$__cuda_sm10x_tcgen05_guardrail_trap_unallocated_columns_being_dealloced)
        /*0014*/ 	.word	0x00000000


	//----- nvinfo : EIATTR_FRAME_SIZE
	.align		4
.L_6:
        /*0018*/ 	.byte	0x04, 0x11
        /*001a*/ 	.short	(.L_8 - .L_7)
	.align		4
.L_7:
        /*001c*/ 	.word	index@($__internal_1_$__cuda_sm10x_tcgen05_guardrail_trap_phase_invalid_during_alloc)
        /*0020*/ 	.word	0x00000000


	//----- nvinfo : EIATTR_FRAME_SIZE
	.align		4
.L_8:
        /*0024*/ 	.byte	0x04, 0x11
        /*0026*/ 	.short	(.L_10 - .L_9)
	.align		4
.L_9:
        /*0028*/ 	.word	index@($__internal_0_$__cuda_sm10x_tcgen05_guardrail_trap_col_being_dealloced_not_returned_by_alloc)
        /*002c*/ 	.word	0x00000000


	//----- nvinfo : EIATTR_FRAME_SIZE
	.align		4
.L_10:
        /*0030*/ 	.byte	0x04, 0x11
        /*0032*/ 	.short	(.L_12 - .L_11)
	.align		4
.L_11:
        /*0034*/ 	.word	index@(gluon_tcgen05)
        /*0038*/ 	.word	0x00000000


	//----- nvinfo : EIATTR_MIN_STACK_SIZE
	.align		4
.L_12:
        /*003c*/ 	.byte	0x04, 0x12
        /*003e*/ 	.short	(.L_14 - .L_13)
	.align		4
.L_13:
        /*0040*/ 	.word	index@(gluon_tcgen05)
        /*0044*/ 	.word	0x00000000
.L_14:


//--------------------- .nv.info.gluon_tcgen05    --------------------------
	.section	.nv.info.gluon_tcgen05,"",@"SHT_CUDA_INFO"
	.sectionflags	@""
	.align	4


	//----- nvinfo : EIATTR_CUDA_API_VERSION
	.align		4
        /*0000*/ 	.byte	0x04, 0x37
        /*0002*/ 	.short	(.L_16 - .L_15)
.L_15:
        /*0004*/ 	.word	0x00000081


	//----- nvinfo : EIATTR_KPARAM_INFO
	.align		4
.L_16:
        /*0008*/ 	.byte	0x04, 0x17
        /*000a*/ 	.short	(.L_18 - .L_17)
.L_17:
        /*000c*/ 	.word	0x00000000
        /*0010*/ 	.short	0x000a
        /*0012*/ 	.short	0x0048
        /*0014*/ 	.byte	0x00, 0xf4, 0x21, 0x00


	//----- nvinfo : EIATTR_KPARAM_INFO
	.align		4
.L_18:
        /*0018*/ 	.byte	0x04, 0x17
        /*001a*/ 	.short	(.L_20 - .L_19)
.L_19:
        /*001c*/ 	.word	0x00000000
        /*0020*/ 	.short	0x0009
        /*0022*/ 	.short	0x0040
        /*0024*/ 	.byte	0x00, 0xf4, 0x21, 0x00


	//----- nvinfo : EIATTR_KPARAM_INFO
	.align		4
.L_20:
        /*0028*/ 	.byte	0x04, 0x17
        /*002a*/ 	.short	(.L_22 - .L_21)
.L_21:
        /*002c*/ 	.word	0x00000000
        /*0030*/ 	.short	0x0008
        /*0032*/ 	.short	0x0038
        /*0034*/ 	.byte	0x00, 0xf0, 0x21, 0x00


	//----- nvinfo : EIATTR_KPARAM_INFO
	.align		4
.L_22:
        /*0038*/ 	.byte	0x04, 0x17
        /*003a*/ 	.short	(.L_24 - .L_23)
.L_23:
        /*003c*/ 	.word	0x00000000
        /*0040*/ 	.short	0x0007
        /*0042*/ 	.short	0x0030
        /*0044*/ 	.byte	0x00, 0xf0, 0x21, 0x00


	//----- nvinfo : EIATTR_KPARAM_INFO
	.align		4
.L_24:
        /*0048*/ 	.byte	0x04, 0x17
        /*004a*/ 	.short	(.L_26 - .L_25)
.L_25:
        /*004c*/ 	.word	0x00000000
        /*0050*/ 	.short	0x0006
        /*0052*/ 	.short	0x0028
        /*0054*/ 	.byte	0x00, 0xf0, 0x21, 0x00


	//----- nvinfo : EIATTR_KPARAM_INFO
	.align		4
.L_26:
        /*0058*/ 	.byte	0x04, 0x17
        /*005a*/ 	.short	(.L_28 - .L_27)
.L_27:
        /*005c*/ 	.word	0x00000000
        /*0060*/ 	.short	0x0005
        /*0062*/ 	.short	0x0020
        /*0064*/ 	.byte	0x00, 0xf0, 0x11, 0x00


	//----- nvinfo : EIATTR_KPARAM_INFO
	.align		4
.L_28:
        /*0068*/ 	.byte	0x04, 0x17
        /*006a*/ 	.short	(.L_30 - .L_29)
.L_29:
        /*006c*/ 	.word	0x00000000
        /*0070*/ 	.short	0x0004
        /*0072*/ 	.short	0x001c
        /*0074*/ 	.byte	0x00, 0xf0, 0x11, 0x00


	//----- nvinfo : EIATTR_KPARAM_INFO
	.align		4
.L_30:
        /*0078*/ 	.byte	0x04, 0x17
        /*007a*/ 	.short	(.L_32 - .L_31)
.L_31:
        /*007c*/ 	.word	0x00000000
        /*0080*/ 	.short	0x0003
        /*0082*/ 	.short	0x0018
        /*0084*/ 	.byte	0x00, 0xf0, 0x11, 0x00


	//----- nvinfo : EIATTR_KPARAM_INFO
	.align		4
.L_32:
        /*0088*/ 	.byte	0x04, 0x17
        /*008a*/ 	.short	(.L_34 - .L_33)
.L_33:
        /*008c*/ 	.word	0x00000000
        /*0090*/ 	.short	0x0002
        /*0092*/ 	.short	0x0010
        /*0094*/ 	.byte	0x00, 0xf4, 0x21, 0x00


	//----- nvinfo : EIATTR_KPARAM_INFO
	.align		4
.L_34:
        /*0098*/ 	.byte	0x04, 0x17
        /*009a*/ 	.short	(.L_36 - .L_35)
.L_35:
        /*009c*/ 	.word	0x00000000
        /*00a0*/ 	.short	0x0001
        /*00a2*/ 	.short	0x0008
        /*00a4*/ 	.byte	0x00, 0xf4, 0x21, 0x00


	//----- nvinfo : EIATTR_KPARAM_INFO
	.align		4
.L_36:
        /*00a8*/ 	.byte	0x04, 0x17
        /*00aa*/ 	.short	(.L_38 - .L_37)
.L_37:
        /*00ac*/ 	.word	0x00000000
        /*00b0*/ 	.short	0x0000
        /*00b2*/ 	.short	0x0000
        /*00b4*/ 	.byte	0x00, 0xf4, 0x21, 0x00


	//----- nvinfo : EIATTR_AT_ENTRY_FRAGMENTS
	.align		4
.L_38:
        /*00b8*/ 	.byte	0x04, 0x4f
        /*00ba*/ 	.short	(.L_40 - .L_39)


	//   ....[0]....
.L_39:
        /*00bc*/ 	.word	0x00000004


	//----- nvinfo : EIATTR_RESERVED_SMEM_USED
	.align		4
.L_40:
        /*00c0*/ 	.byte	0x01, 0x41
	.zero		2


	//----- nvinfo : EIATTR_SPARSE_MMA_MASK
	.align		4
        /*00c4*/ 	.byte	0x03, 0x50
        /*00c6*/ 	.short	0x0000


	//----- nvinfo : EIATTR_TCGEN05_1CTA_USED
	.align		4
        /*00c8*/ 	.byte	0x01, 0x51
	.zero		2


	//----- nvinfo : EIATTR_MAXREG_COUNT
	.align		4
        /*00cc*/ 	.byte	0x03, 0x1b
        /*00ce*/ 	.short	0x00ff


	//----- nvinfo : EIATTR_NUM_BARRIERS
	.align		4
        /*00d0*/ 	.byte	0x02, 0x4c
        /*00d2*/ 	.byte	0x01
	.zero		1


	//----- nvinfo : EIATTR_INT_WARP_WIDE_INSTR_OFFSETS
	.align		4
        /*00d4*/ 	.byte	0x04, 0x31
        /*00d6*/ 	.short	(.L_42 - .L_41)


	//   ....[0]....
.L_41:
        /*00d8*/ 	.word	0x00001750


	//   ....[1]....
        /*00dc*/ 	.word	0x00001770


	//   ....[2]....
        /*00e0*/ 	.word	0x000017f0


	//   ....[3]....
        /*00e4*/ 	.word	0x00001ae0


	//   ....[4]....
        /*00e8*/ 	.word	0x00001b30


	//   ....[5]....
        /*00ec*/ 	.word	0x00001b40


	//   ....[6]....
        /*00f0*/ 	.word	0x00001b70


	//   ....[7]....
        /*00f4*/ 	.word	0x00001f70


	//   ....[8]....
        /*00f8*/ 	.word	0x00001f80


	//   ....[9]....
        /*00fc*/ 	.word	0x000020f0


	//   ....[10]....
        /*0100*/ 	.word	0x00002150


	//   ....[11]....
        /*0104*/ 	.word	0x00002160


	//   ....[12]....
        /*0108*/ 	.word	0x000021a0


	//   ....[13]....
        /*010c*/ 	.word	0x00002660


	//   ....[14]....
        /*0110*/ 	.word	0x00002670


	//   ....[15]....
        /*0114*/ 	.word	0x00002980


	//   ....[16]....
        /*0118*/ 	.word	0x00002990


	//   ....[17]....
        /*011c*/ 	.word	0x00003100


	//   ....[18]....
        /*0120*/ 	.word	0x00003150


	//----- nvinfo : EIATTR_COOP_GROUP_MASK_REGIDS
	.align		4
.L_42:
        /*0124*/ 	.byte	0x04, 0x29
        /*0126*/ 	.short	(.L_44 - .L_43)


	//   ....[0]....
.L_43:
        /*0128*/ 	.word	0xffffffff


	//   ....[1]....
        /*012c*/ 	.word	0xffffffff


	//   ....[2]....
        /*0130*/ 	.word	0xffffffff


	//   ....[3]....
        /*0134*/ 	.word	0xffffffff


	//   ....[4]....
        /*0138*/ 	.word	0xffffffff


	//   ....[5]....
        /*013c*/ 	.word	0xffffffff


	//   ....[6]....
        /*0140*/ 	.word	0xffffffff


	//   ....[7]....
        /*0144*/ 	.word	0xffffffff


	//   ....[8]....
        /*0148*/ 	.word	0xffffffff


	//   ....[9]....
        /*014c*/ 	.word	0xffffffff


	//----- nvinfo : EIATTR_COOP_GROUP_INSTR_OFFSETS
	.align		4
.L_44:
        /*0150*/ 	.byte	0x04, 0x28
        /*0152*/ 	.short	(.L_46 - .L_45)


	//   ....[0]....
.L_45:
        /*0154*/ 	.word	0x00000050


	//   ....[1]....
        /*0158*/ 	.word	0x00000310


	//   ....[2]....
        /*015c*/ 	.word	0x00000500


	//   ....[3]....
        /*0160*/ 	.word	0x000009a0


	//   ....[4]....
        /*0164*/ 	.word	0x00000ae0


	//   ....[5]....
        /*0168*/ 	.word	0x00000fe0


	//   ....[6]....
        /*016c*/ 	.word	0x00001120


	//   ....[7]....
        /*0170*/ 	.word	0x00001610


	//   ....[8]....
        /*0174*/ 	.word	0x00002f90


	//   ....[9]....
        /*0178*/ 	.word	0x00003200


	//----- nvinfo : EIATTR_VRC_CTA_INIT_COUNT
	.align		4
.L_46:
        /*017c*/ 	.byte	0x02, 0x4a
        /*017e*/ 	.byte	0x80
	.zero		1


	//----- nvinfo : EIATTR_MBARRIER_INSTR_OFFSETS
	.align		4
        /*0180*/ 	.byte	0x04, 0x39
        /*0182*/ 	.short	(.L_48 - .L_47)


	//   ....[0]....
.L_47:
        /*0184*/ 	.word	0x00001810
        /*0188*/ 	.word	0x000000ff
        /*018c*/ 	.word	0x00030000
        /*0190*/ 	.short	0x0100
        /*0192*/ 	.byte	0x09
	.zero		1


	//   ....[1]....
        /*0194*/ 	.word	0x00001820
        /*0198*/ 	.word	0x000000ff
        /*019c*/ 	.word	0x00030020
        /*01a0*/ 	.short	0x0100
        /*01a2*/ 	.byte	0x09
	.zero		1


	//   ....[2]....
        /*01a4*/ 	.word	0x000018d0
        /*01a8*/ 	.word	0x000000ff
        /*01ac*/ 	.word	0x00030008
        /*01b0*/ 	.short	0x0100
        /*01b2*/ 	.byte	0x09
	.zero		1


	//   ....[3]....
        /*01b4*/ 	.word	0x000018e0
        /*01b8*/ 	.word	0x000000ff
        /*01bc*/ 	.word	0x00030028
        /*01c0*/ 	.short	0x0100
        /*01c2*/ 	.byte	0x09
	.zero		1


	//   ....[4]....
        /*01c4*/ 	.word	0x000019f0
        /*01c8*/ 	.word	0x000000ff
        /*01cc*/ 	.word	0x00030010
        /*01d0*/ 	.short	0x0100
        /*01d2*/ 	.byte	0x09
	.zero		1


	//   ....[5]....
        /*01d4*/ 	.word	0x00001a00
        /*01d8*/ 	.word	0x000000ff
        /*01dc*/ 	.word	0x00030030
        /*01e0*/ 	.short	0x0100
        /*01e2*/ 	.byte	0x09
	.zero		1


	//   ....[6]....
        /*01e4*/ 	.word	0x00001be0
        /*01e8*/ 	.word	0x000000ff
        /*01ec*/ 	.word	0x00030000
        /*01f0*/ 	.short	0x010a
        /*01f2*/ 	.byte	0x09
	.zero		1


	//   ....[7]....
        /*01f4*/ 	.word	0x00001fd0
        /*01f8*/ 	.word	0x000000ff
        /*01fc*/ 	.word	0x00030020
        /*0200*/ 	.short	0x010a
        /*0202*/ 	.byte	0x09
	.zero		1


	//   ....[8]....
        /*0204*/ 	.word	0x00002210
        /*0208*/ 	.word	0x000000ff
        /*020c*/ 	.word	0x00030000
        /*0210*/ 	.short	0x010a
        /*0212*/ 	.byte	0x2e
	.zero		1


	//   ....[9]....
        /*0214*/ 	.word	0x000026b0
        /*0218*/ 	.word	0x000000ff
        /*021c*/ 	.word	0x00030020
        /*0220*/ 	.short	0x010a
        /*0222*/ 	.byte	0x2e
	.zero		1


	//   ....[10]....
        /*0224*/ 	.word	0x00002780
        /*0228*/ 	.word	0x000000ff
        /*022c*/ 	.word	0x00030000
        /*0230*/ 	.short	0x0108
        /*0232*/ 	.byte	0x09
	.zero		1


	//   ....[11]....
        /*0234*/ 	.word	0x00002790
        /*0238*/ 	.word	0x000000ff
        /*023c*/ 	.word	0x00030020
        /*0240*/ 	.short	0x0108
        /*0242*/ 	.byte	0x09
	.zero		1


	//   ....[12]....
        /*0244*/ 	.word	0x000027e0
        /*0248*/ 	.word	0x000000ff
        /*024c*/ 	.word	0x00030008
        /*0250*/ 	.short	0x0108
        /*0252*/ 	.byte	0x09
	.zero		1


	//   ....[13]....
        /*0254*/ 	.word	0x000027f0
        /*0258*/ 	.word	0x000000ff
        /*025c*/ 	.word	0x00030028
        /*0260*/ 	.short	0x0108
        /*0262*/ 	.byte	0x09
	.zero		1


	//   ....[14]....
        /*0264*/ 	.word	0x00002840
        /*0268*/ 	.word	0x000000ff
        /*026c*/ 	.word	0x00030010
        /*0270*/ 	.short	0x0108
        /*0272*/ 	.byte	0x09
	.zero		1


	//   ....[15]....
        /*0274*/ 	.word	0x00002850
        /*0278*/ 	.word	0x000000ff
        /*027c*/ 	.word	0x00030030
        /*0280*/ 	.short	0x0108
        /*0282*/ 	.byte	0x09
	.zero		1


	//   ....[16]....
        /*0284*/ 	.word	0x00003220
        /*0288*/ 	.word	0x000000ff
        /*028c*/ 	.word	0x00030000
        /*0290*/ 	.short	0x010a
        /*0292*/ 	.byte	0x09
	.zero		1


	//   ....[17]....
        /*0294*/ 	.word	0x00003250
        /*0298*/ 	.word	0x000000ff
        /*029c*/ 	.word	0x00030020
        /*02a0*/ 	.short	0x010a
        /*02a2*/ 	.byte	0x09
	.zero		1


	//   ....[18]....
        /*02a4*/ 	.word	0x00003280
        /*02a8*/ 	.word	0x000000ff
        /*02ac*/ 	.word	0x00030000
        /*02b0*/ 	.short	0x010a
        /*02b2*/ 	.byte	0x2e
	.zero		1


	//   ....[19]....
        /*02b4*/ 	.word	0x000032b0
        /*02b8*/ 	.word	0x000000ff
        /*02bc*/ 	.word	0x00030020
        /*02c0*/ 	.short	0x010a
        /*02c2*/ 	.byte	0x2e
	.zero		1


	//----- nvinfo : EIATTR_NUM_MBARRIERS
	.align		4
.L_48:
        /*02c4*/ 	.byte	0x03, 0x38
        /*02c6*/ 	.short	0x0006


	//----- nvinfo : EIATTR_EXIT_INSTR_OFFSETS
	.align		4
        /*02c8*/ 	.byte	0x04, 0x1c
        /*02ca*/ 	.short	(.L_50 - .L_49)


	//   ....[0]....
.L_49:
        /*02cc*/ 	.word	0x00003210


	//----- nvinfo : EIATTR_REQNTID
	.align		4
.L_50:
        /*02d0*/ 	.byte	0x04, 0x10
        /*02d2*/ 	.short	(.L_52 - .L_51)
.L_51:
        /*02d4*/ 	.word	0x00000080
        /*02d8*/ 	.word	0x00000001
        /*02dc*/ 	.word	0x00000001


	//----- nvinfo : EIATTR_CRS_STACK_SIZE
	.align		4
.L_52:
        /*02e0*/ 	.byte	0x04, 0x1e
        /*02e2*/ 	.short	(.L_54 - .L_53)
.L_53:
        /*02e4*/ 	.word	0x00000000


	//----- nvinfo : EIATTR_CBANK_PARAM_SIZE
	.align		4
.L_54:
        /*02e8*/ 	.byte	0x03, 0x19
        /*02ea*/ 	.short	0x0050


	//----- nvinfo : EIATTR_PARAM_CBANK
	.align		4
        /*02ec*/ 	.byte	0x04, 0x0a
        /*02ee*/ 	.short	(.L_56 - .L_55)
	.align		4
.L_55:
        /*02f0*/ 	.word	index@(.nv.constant0.gluon_tcgen05)
        /*02f4*/ 	.short	0x0380
        /*02f6*/ 	.short	0x0050


	//----- nvinfo : EIATTR_SW_WAR
	.align		4
.L_56:
        /*02f8*/ 	.byte	0x04, 0x36
        /*02fa*/ 	.short	(.L_58 - .L_57)
.L_57:
        /*02fc*/ 	.word	0x00000008
.L_58:


//--------------------- .nv.compat                --------------------------
	.section	.nv.compat,"",@"SHT_CUDA_COMPAT_INFO"
	.align	4
        /*0000*/ 	.byte	0x02, 0x02, 0x02, 0x00, 0x02, 0x05, 0x05, 0x00, 0x02, 0x03, 0x03, 0x00, 0x02, 0x06, 0x01, 0x00


//--------------------- .nv.callgraph             --------------------------
	.section	.nv.callgraph,"",@"SHT_CUDA_CALLGRAPH"
	.align	4
	.sectionentsize	8
	.align		4
        /*0000*/ 	.word	0x00000000
	.align		4
        /*0004*/ 	.word	0xffffffff
	.align		4
        /*0008*/ 	.word	0x00000000
	.align		4
        /*000c*/ 	.word	0xfffffffe
	.align		4
        /*0010*/ 	.word	0x00000000
	.align		4
        /*0014*/ 	.word	0xfffffffd
	.align		4
        /*0018*/ 	.word	0x00000000
	.align		4
        /*001c*/ 	.word	0xfffffffc


//--------------------- .text.gluon_tcgen05       --------------------------
	.section	.text.gluon_tcgen05,"ax",@progbits
	.align	128
        .global         gluon_tcgen05
        .type           gluon_tcgen05,@function
        .size           gluon_tcgen05,(.L_x_81 - gluon_tcgen05)
        .other          gluon_tcgen05,@"STO_CUDA_ENTRY STV_DEFAULT"
gluon_tcgen05:
.text.gluon_tcgen05:
[----:B------:R-:W1:Y:S01]  /*0000*/  LDC R1, c[0x0][0x37c] ;  /* 0x0000df00ff017b82 */ /* 0x000e620000000800 */
[----:B------:R-:W2:Y:S02]  /*0010*/  S2R R0, SR_TID.X ;  /* 0x0000000000007919 */ /* 0x000ea40000002100 */
[----:B--2---:R-:W-:-:S13]  /*0020*/  ISETP.GE.U32.AND P2, PT, R0, 0x20, PT ;  /* 0x000000200000780c */ /* 0x004fda0003f46070 */
[----:B------:R-:W-:Y:S05]  /*0030*/  @P2 BRA `(.L_x_0) ;  /* 0x0000000000b82947 */ /* 0x000fea0003800000 */
[----:B------:R-:W2:Y:S01]  /*0040*/  S2UR UR6, SR_CgaCtaId ;  /* 0x00000000000679c3 */ /* 0x000ea20000008800 */
[----:B------:R-:W-:Y:S01]  /*0050*/  NOP ;  /* 0x0000000000007918 */ /* 0x000fe20000000000 */
[----:B------:R-:W-:Y:S02]  /*0060*/  UMOV UR4, 0x40 ;  /* 0x0000004000047882 */ /* 0x000fe40000000000 */
[----:B--2---:R-:W-:-:S09]  /*0070*/  ULEA UR4, UR6, UR4, 0x18 ;  /* 0x0000000406047291 */ /* 0x004fd2000f8ec0ff */
[----:B------:R-:W2:Y:S01]  /*0080*/  LDS.U8 R2, [UR4] ;  /* 0x00000004ff027984 */ /* 0x000ea20008000000 */
[----:B------:R-:W-:Y:S02]  /*0090*/  UMOV UR4, 0x400 ;  /* 0x0000040000047882 */ /* 0x000fe40000000000 */
[----:B------:R-:W-:Y:S01]  /*00a0*/  ULEA UR4, UR6, UR4, 0x18 ;  /* 0x0000000406047291 */ /* 0x000fe2000f8ec0ff */
[----:B--2---:R-:W-:-:S13]  /*00b0*/  ISETP.NE.AND P0, PT, R2, RZ, PT ;  /* 0x000000ff0200720c */ /* 0x004fda0003f05270 */
[----:B------:R-:W-:Y:S05]  /*00c0*/  @P0 BRA `(.L_x_1) ;  /* 0x00000000007c0947 */ /* 0x000fea0003800000 */
[----:B------:R-:W-:-:S13]  /*00d0*/  ELECT P0, URZ, PT ;  /* 0x0000000000ff782f */ /* 0x000fda0003800000 */
[----:B------:R-:W-:Y:S05]  /*00e0*/  @!P0 BRA `(.L_x_2) ;  /* 0x0000000000848947 */ /* 0x000fea0003800000 */
[----:B------:R-:W-:Y:S01]  /*00f0*/  UMOV UR5, 0x4 ;  /* 0x0000000400057882 */ /* 0x000fe20000000000 */
[----:B------:R-:W-:Y:S02]  /*0100*/  IMAD.MOV.U32 R5, RZ, RZ, 0x1 ;  /* 0x00000001ff057424 */ /* 0x000fe400078e00ff */
[----:B------:R-:W-:Y:S02]  /*0110*/  IMAD.MOV.U32 R3, RZ, RZ, 0xf ;  /* 0x0000000fff037424 */ /* 0x000fe400078e00ff */
[----:B------:R-:W-:Y:S04]  /*0120*/  DEPBAR.LE SB2, 0x36 ;  /* 0x0000ad800000791a */ /* 0x000fe80000000000 */
[----:B------:R-:W2:Y:S02]  /*0130*/  UTCATOMSWS.FIND_AND_SET.ALIGN UP0, UR5, UR5 ;  /* 0x00000005000575e3 */ /* 0x000ea40008000800 */
[----:B--2---:R-:W-:-:S04]  /*0140*/  PLOP3.LUT P0, PT, PT, PT, UP0, 0x80, 0x8 ;  /* 0x000000000008781c */ /* 0x004fc80003f0f008 */
[----:B------:R-:W-:-:S04]  /*0150*/  SEL R2, RZ, 0xffffffff, !P0 ;  /* 0xffffffffff027807 */ /* 0x000fc80004000000 */
[----:B------:R-:W-:Y:S01]  /*0160*/  ISETP.NE.AND P0, PT, R2, RZ, PT ;  /* 0x000000ff0200720c */ /* 0x000fe20003f05270 */
[----:B------:R-:W-:-:S12]  /*0170*/  IMAD.U32 R2, RZ, RZ, UR5 ;  /* 0x00000005ff027e24 */ /* 0x000fd8000f8e00ff */
[----:B------:R-:W-:Y:S05]  /*0180*/  @P0 BRA `(.L_x_3) ;  /* 0x0000000000240947 */ /* 0x000fea0003800000 */
.L_x_4:
[----:B------:R-:W-:Y:S05]  /*0190*/  NANOSLEEP 0x64 ;  /* 0x000000640000795d */ /* 0x000fea0003800000 */
[----:B------:R-:W-:-:S05]  /*01a0*/  UMOV UR5, 0x4 ;  /* 0x0000000400057882 */ /* 0x000fca0000000000 */
[----:B------:R-:W-:Y:S04]  /*01b0*/  DEPBAR.LE SB2, 0x36 ;  /* 0x0000ad800000791a */ /* 0x000fe80000000000 */
[----:B------:R-:W2:Y:S02]  /*01c0*/  UTCATOMSWS.FIND_AND_SET.ALIGN UP0, UR5, UR5 ;  /* 0x00000005000575e3 */ /* 0x000ea40008000800 */
[----:B--2---:R-:W-:-:S04]  /*01d0*/  PLOP3.LUT P0, PT, PT, PT, UP0, 0x80, 0x8 ;  /* 0x000000000008781c */ /* 0x004fc80003f0f008 */
[----:B------:R-:W-:-:S04]  /*01e0*/  SEL R2, RZ, 0xffffffff, !P0 ;  /* 0xffffffffff027807 */ /* 0x000fc80004000000 */
[----:B------:R-:W-:Y:S01]  /*01f0*/  ISETP.NE.AND P0, PT, R2, RZ, PT ;  /* 0x000000ff0200720c */ /* 0x000fe20003f05270 */
[----:B------:R-:W-:-:S12]  /*0200*/  IMAD.U32 R2, RZ, RZ, UR5 ;  /* 0x00000005ff027e24 */ /* 0x000fd8000f8e00ff */
[----:B------:R-:W-:Y:S05]  /*0210*/  @!P0 BRA `(.L_x_4) ;  /* 0xfffffffc00dc8947 */ /* 0x000fea000383ffff */
.L_x_3:
[C---:B------:R-:W-:Y:S01]  /*0220*/  VIADD R4, R2.reuse, 0x10 ;  /* 0x0000001002047836 */ /* 0x040fe20000000000 */
[----:B------:R-:W-:Y:S01]  /*0230*/  UMOV UR5, 0x50 ;  /* 0x0000005000057882 */ /* 0x000fe20000000000 */
[----:B------:R-:W-:Y:S01]  /*0240*/  SHF.L.U32 R3, R3, R2, RZ ;  /* 0x0000000203037219 */ /* 0x000fe200000006ff */
[----:B------:R-:W-:Y:S01]  /*0250*/  ULEA UR5, UR6, UR5, 0x18 ;  /* 0x0000000506057291 */ /* 0x000fe2000f8ec0ff */
[----:B------:R-:W-:Y:S01]  /*0260*/  IMAD.SHL.U32 R2, R2, 0x20, RZ ;  /* 0x0000002002027824 */ /* 0x000fe200078e00ff */
[----:B------:R-:W-:-:S04]  /*0270*/  SHF.L.U32 R4, R5, R4, RZ ;  /* 0x0000000405047219 */ /* 0x000fc800000006ff */
[----:B------:R-:W-:-:S05]  /*0280*/  LOP3.LUT R3, R4, R3, RZ, 0xfc, !PT ;  /* 0x0000000304037212 */ /* 0x000fca00078efcff */
[----:B------:R2:W-:Y:S04]  /*0290*/  ATOMS.OR RZ, [UR5], R3 ;  /* 0x00000003ffff798c */ /* 0x0005e8000b000005 */
[----:B------:R2:W-:Y:S01]  /*02a0*/  STS [UR4], R2 ;  /* 0x00000002ff007988 */ /* 0x0005e20008000804 */
[----:B------:R-:W-:Y:S05]  /*02b0*/  BRA `(.L_x_2) ;  /* 0x0000000000107947 */ /* 0x000fea0003800000 */
.L_x_1:
[----:B------:R-:W-:Y:S01]  /*02c0*/  IMAD.MOV.U32 R3, RZ, RZ, -0x1 ;  /* 0xffffffffff037424 */ /* 0x000fe200078e00ff */
[----:B------:R-:W-:-:S04]  /*02d0*/  MOV R2, 0x300 ;  /* 0x0000030000027802 */ /* 0x000fc80000000f00 */
[----:B------:R2:W-:Y:S03]  /*02e0*/  STS [UR4], R3 ;  /* 0x00000003ff007988 */ /* 0x0005e60008000804 */
[----:B-12---:R-:W-:Y:S05]  /*02f0*/  CALL.REL.NOINC `($__internal_1_$__cuda_sm10x_tcgen05_guardrail_trap_phase_invalid_during_alloc) ;  /* 0x0000003000047944 */ /* 0x006fea0003c00000 */
.L_x_2:
[----:B------:R-:W-:Y:S05]  /*0300*/  WARPSYNC.ALL ;  /* 0x0000000000007948 */ /* 0x000fea0003800000 */
[----:B------:R-:W-:Y:S01]  /*0310*/  NOP ;  /* 0x0000000000007918 */ /* 0x000fe20000000000 */
.L_x_0:
[----:B------:R-:W3:Y:S08]  /*0320*/  S2UR UR4, SR_CgaCtaId ;  /* 0x00000000000479c3 */ /* 0x000ef00000008800 */
[----:B------:R-:W-:Y:S01]  /*0330*/  BAR.SYNC.DEFER_BLOCKING 0x0 ;  /* 0x0000000000007b1d */ /* 0x000fe20000010000 */
[----:B------:R-:W-:-:S05]  /*0340*/  LOP3.LUT R132, R0, 0x7f, RZ, 0xc0, !PT ;  /* 0x0000007f00847812 */ /* 0x000fca00078ec0ff */
[----:B------:R-:W-:Y:S02]  /*0350*/  UMOV UR9, 0x400 ;  /* 0x0000040000097882 */ /* 0x000fe40000000000 */
[----:B------:R-:W4:Y:S08]  /*0360*/  LDC R4, c[0x0][0x398] ;  /* 0x0000e600ff047b82 */ /* 0x000f300000000800 */
[----:B------:R-:W5:Y:S01]  /*0370*/  LDC R12, c[0x0][0x3a0] ;  /* 0x0000e800ff0c7b82 */ /* 0x000f620000000800 */
[----:B---3--:R-:W-:-:S07]  /*0380*/  ULEA UR9, UR4, UR9, 0x18 ;  /* 0x0000000904097291 */ /* 0x008fce000f8ec0ff */
[----:B------:R-:W3:Y:S02]  /*0390*/  S2UR UR23, SR_CTAID.Y ;  /* 0x00000000001779c3 */ /* 0x000ee40000002600 */
[----:B--2---:R-:W2:Y:S06]  /*03a0*/  LDS R3, [UR9] ;  /* 0x00000009ff037984 */ /* 0x004eac0008000800 */
[----:B------:R-:W-:Y:S06]  /*03b0*/  BAR.SYNC.DEFER_BLOCKING 0x0 ;  /* 0x0000000000007b1d */ /* 0x000fec0000010000 */
[----:B------:R-:W-:Y:S05]  /*03c0*/  @P2 BRA `(.L_x_5) ;  /* 0x0000000000182947 */ /* 0x000fea0003800000 */
[----:B------:R-:W-:Y:S01]  /*03d0*/  ELECT P0, URZ, PT ;  /* 0x0000000000ff782f */ /* 0x000fe20003800000 */
[----:B------:R-:W-:Y:S01]  /*03e0*/  IMAD.MOV.U32 R2, RZ, RZ, 0x1 ;  /* 0x00000001ff027424 */ /* 0x000fe200078e00ff */
[----:B------:R-:W-:Y:S01]  /*03f0*/  UMOV UR5, 0x40 ;  /* 0x0000004000057882 */ /* 0x000fe20000000000 */
[----:B------:R-:W-:Y:S01]  /*0400*/  UVIRTCOUNT.DEALLOC.SMPOOL 0x80 ;  /* 0x000000800000784c */ /* 0x000fe20000000000 */
[----:B------:R-:W-:-:S09]  /*0410*/  ULEA UR5, UR4, UR5, 0x18 ;  /* 0x0000000504057291 */ /* 0x000fd2000f8ec0ff */
[----:B------:R5:W-:Y:S03]  /*0420*/  @P0 STS.U8 [UR5], R2 ;  /* 0x00000002ff000988 */ /* 0x000be60008000005 */
.L_x_5:
[----:B------:R-:W5:Y:S01]  /*0430*/  S2UR UR4, SR_CTAID.Z ;  /* 0x00000000000479c3 */ /* 0x000f620000002700 */
[----:B------:R-:W4:Y:S01]  /*0440*/  LDCU UR5, c[0x0][0x370] ;  /* 0x00006e00ff0577ac */ /* 0x000f220008000800 */
[----:B------:R-:W-:Y:S01]  /*0450*/  ISETP.GE.U32.AND P0, PT, R132, 0x20, PT ;  /* 0x000000208400780c */ /* 0x000fe20003f06070 */
[----:B----4-:R-:W-:Y:S01]  /*0460*/  VIADD R4, R4, 0xffffffff ;  /* 0xffffffff04047836 */ /* 0x010fe20000000000 */
[C---:B------:R-:W-:Y:S01]  /*0470*/  ISETP.NE.U32.AND P3, PT, R132.reuse, RZ, PT ;  /* 0x000000ff8400720c */ /* 0x040fe20003f65070 */
[----:B------:R-:W5:Y:S01]  /*0480*/  LDCU UR6, c[0x0][0x374] ;  /* 0x00006e80ff0677ac */ /* 0x000f620008000800 */
[----:B------:R-:W-:Y:S01]  /*0490*/  LEA R10, R132, UR9, 0x2 ;  /* 0x00000009840a7c11 */ /* 0x000fe2000f8e10ff */
[----:B-----5:R-:W-:Y:S01]  /*04a0*/  VIADD R11, R12, 0xffffffff ;  /* 0xffffffff0c0b7836 */ /* 0x020fe20000000000 */
[----:B------:R-:W4:Y:S01]  /*04b0*/  S2UR UR14, SR_CTAID.X ;  /* 0x00000000000e79c3 */ /* 0x000f220000002500 */
[----:B------:R-:W5:Y:S01]  /*04c0*/  LDCU.64 UR10, c[0x0][0x3c0] ;  /* 0x00007800ff0a77ac */ /* 0x000f620008000a00 */
[----:B--2---:R-:W-:Y:S01]  /*04d0*/  R2UR UR8, R3 ;  /* 0x00000000030872ca */ /* 0x004fe200000e0000 */
[----:B------:R-:W-:Y:S04]  /*04e0*/  BSSY.RECONVERGENT B0, `(.L_x_6) ;  /* 0x0000011000007945 */ /* 0x000fe80003800200 */
[----:B------:R2:W-:Y:S01]  /*04f0*/  @!P0 STS [R10], RZ ;  /* 0x000000ff0a008388 */ /* 0x0005e20000000800 */
[----:B------:R-:W-:-:S03]  /*0500*/  NOP ;  /* 0x0000000000007918 */ /* 0x000fc60000000000 */
[----:B------:R2:W-:Y:S01]  /*0510*/  @!P3 STS [UR9+0x24], R4 ;  /* 0x00002404ff00b988 */ /* 0x0005e20008000809 */
[----:B---3--:R-:W-:-:S03]  /*0520*/  UIMAD UR4, UR4, UR6, UR23 ;  /* 0x00000006040472a4 */ /* 0x008fc6000f8e0217 */
[----:B------:R2:W-:Y:S01]  /*0530*/  @!P3 STS [UR9+0x20], R11 ;  /* 0x0000200bff00b988 */ /* 0x0005e20008000809 */
[----:B----4-:R-:W-:-:S04]  /*0540*/  UIMAD UR4, UR4, UR5, UR14 ;  /* 0x00000005040472a4 */ /* 0x010fc8000f8e020e */
[----:B------:R-:W-:-:S04]  /*0550*/  UIMAD UR4, UR4, 0x180, URZ ;  /* 0x00000180040478a4 */ /* 0x000fc8000f8e02ff */
[----:B-----5:R-:W-:-:S04]  /*0560*/  UIADD3 UR6, UP0, UPT, UR4, UR10, URZ ;  /* 0x0000000a04067290 */ /* 0x020fc8000ff1e0ff */
[----:B------:R-:W-:Y:S01]  /*0570*/  ULEA.HI.X.SX32 UR7, UR4, UR11, 0x1, UP0 ;  /* 0x0000000b04077291 */ /* 0x000fe200080f0eff */
[----:B--2---:R-:W-:Y:S11]  /*0580*/  @P3 BRA `(.L_x_7) ;  /* 0x0000000000183947 */ /* 0x004ff60003800000 */
[----:B------:R-:W2:Y:S01]  /*0590*/  LDS R2, [UR9+0x8] ;  /* 0x00000809ff027984 */ /* 0x000ea20008000800 */
[----:B------:R-:W3:Y:S01]  /*05a0*/  LDC.64 R6, c[0x0][0x380] ;  /* 0x0000e000ff067b82 */ /* 0x000ee20000000a00 */
[----:B------:R-:W-:Y:S02]  /*05b0*/  IMAD.MOV.U32 R3, RZ, RZ, 0x70 ;  /* 0x00000070ff037424 */ /* 0x000fe400078e00ff */
[----:B---3--:R3:W-:Y:S03]  /*05c0*/  STS.64 [UR9], R6 ;  /* 0x00000006ff007988 */ /* 0x0087e60008000a09 */
[----:B--2---:R-:W-:-:S05]  /*05d0*/  LOP3.LUT R2, R2, 0x10, R3, 0xd8, !PT ;  /* 0x0000001002027812 */ /* 0x004fca00078ed803 */
[----:B------:R3:W-:Y:S02]  /*05e0*/  STS [UR9+0x8], R2 ;  /* 0x00000802ff007988 */ /* 0x0007e40008000809 */
.L_x_7:
[----:B------:R-:W-:Y:S05]  /*05f0*/  BSYNC.RECONVERGENT B0 ;  /* 0x0000000000007941 */ /* 0x000fea0003800200 */
.L_x_6:
[----:B------:R-:W-:Y:S04]  /*0600*/  BSSY.RECONVERGENT B0, `(.L_x_8) ;  /* 0x000000a000007945 */ /* 0x000fe80003800200 */
[----:B------:R-:W-:Y:S05]  /*0610*/  @P3 BRA `(.L_x_9) ;  /* 0x0000000000203947 */ /* 0x000fea0003800000 */
[----:B---3--:R-:W2:Y:S01]  /*0620*/  LDS R2, [UR9+0x34] ;  /* 0x00003409ff027984 */ /* 0x008ea20008000800 */
[----:B------:R-:W-:Y:S02]  /*0630*/  IMAD.MOV.U32 R3, RZ, RZ, 0x3f000000 ;  /* 0x3f000000ff037424 */ /* 0x000fe400078e00ff */
[----:B------:R-:W-:Y:S01]  /*0640*/  @!P3 IMAD.MOV.U32 R5, RZ, RZ, 0x7f ;  /* 0x0000007fff05b424 */ /* 0x000fe200078e00ff */
[----:B------:R-:W3:Y:S02]  /*0650*/  @!P3 LDS R6, [UR9+0x38] ;  /* 0x00003809ff06b984 */ /* 0x000ee40008000800 */
[----:B--2---:R-:W-:Y:S02]  /*0660*/  LOP3.LUT R2, R2, 0xff000000, R3, 0xb8, !PT ;  /* 0xff00000002027812 */ /* 0x004fe400078eb803 */
[----:B---3--:R-:W-:-:S03]  /*0670*/  @!P3 LOP3.LUT R3, R6, 0xff, R5, 0xb8, !PT ;  /* 0x000000ff0603b812 */ /* 0x008fc600078eb805 */
[----:B------:R2:W-:Y:S04]  /*0680*/  STS [UR9+0x34], R2 ;  /* 0x00003402ff007988 */ /* 0x0005e80008000809 */
[----:B------:R2:W-:Y:S02]  /*0690*/  @!P3 STS [UR9+0x38], R3 ;  /* 0x00003803ff00b988 */ /* 0x0005e40008000809 */
.L_x_9:
[----:B------:R-:W-:Y:S05]  /*06a0*/  BSYNC.RECONVERGENT B0 ;  /* 0x0000000000007941 */ /* 0x000fea0003800200 */
.L_x_8:
[----:B------:R-:W-:Y:S04]  /*06b0*/  BSSY.RECONVERGENT B0, `(.L_x_10) ;  /* 0x000000e000007945 */ /* 0x000fe80003800200 */
[----:B------:R-:W-:Y:S05]  /*06c0*/  @P3 BRA `(.L_x_11) ;  /* 0x0000000000303947 */ /* 0x000fea0003800000 */
[----:B--2---:R-:W2:Y:S01]  /*06d0*/  LDS R3, [UR9+0x34] ;  /* 0x00003409ff037984 */ /* 0x004ea20008000800 */
[----:B------:R-:W4:Y:S03]  /*06e0*/  LDC.64 R8, c[0x0][0x3a8] ;  /* 0x0000ea00ff087b82 */ /* 0x000f260000000a00 */
[----:B---3--:R-:W3:Y:S01]  /*06f0*/  LDS R2, [UR9+0x1c] ;  /* 0x00001c09ff027984 */ /* 0x008ee20008000800 */
[C---:B----4-:R-:W-:Y:S01]  /*0700*/  SHF.L.U64.HI R6, R8.reuse, 0x1, R9 ;  /* 0x0000000108067819 */ /* 0x050fe20000010209 */
[----:B------:R-:W-:-:S03]  /*0710*/  IMAD.SHL.U32 R5, R8, 0x2, RZ ;  /* 0x0000000208057824 */ /* 0x000fc600078e00ff */
[--C-:B------:R-:W-:Y:S02]  /*0720*/  SHF.R.U32.HI R7, RZ, 0x4, R6.reuse ;  /* 0x00000004ff077819 */ /* 0x100fe40000011606 */
[----:B------:R-:W-:-:S05]  /*0730*/  SHF.R.U64 R5, R5, 0x4, R6 ;  /* 0x0000000405057819 */ /* 0x000fca0000001206 */
[----:B------:R4:W-:Y:S01]  /*0740*/  STS [UR9+0xc], R5 ;  /* 0x00000c05ff007988 */ /* 0x0009e20008000809 */
[----:B--2---:R-:W-:Y:S02]  /*0750*/  LOP3.LUT R3, R3, 0x7, RZ, 0xb8, !PT ;  /* 0x0000000703037812 */ /* 0x004fe400078eb8ff */
[----:B---3--:R-:W-:-:S03]  /*0760*/  LOP3.LUT R2, R2, 0xf, R7, 0xb8, !PT ;  /* 0x0000000f02027812 */ /* 0x008fc600078eb807 */
[----:B------:R4:W-:Y:S04]  /*0770*/  STS [UR9+0x34], R3 ;  /* 0x00003403ff007988 */ /* 0x0009e80008000809 */
[----:B------:R4:W-:Y:S02]  /*0780*/  STS [UR9+0x1c], R2 ;  /* 0x00001c02ff007988 */ /* 0x0009e40008000809 */
.L_x_11:
[----:B------:R-:W-:Y:S05]  /*0790*/  BSYNC.RECONVERGENT B0 ;  /* 0x0000000000007941 */ /* 0x000fea0003800200 */
.L_x_10:
[----:B------:R-:W-:Y:S04]  /*07a0*/  BSSY.RECONVERGENT B1, `(.L_x_12) ;  /* 0x000001a000017945 */ /* 0x000fe80003800200 */
[----:B------:R-:W-:Y:S04]  /*07b0*/  BSSY.RELIABLE B0, `(.L_x_13) ;  /* 0x0000015000007945 */ /* 0x000fe80003800100 */
[----:B------:R-:W-:Y:S05]  /*07c0*/  @P3 BRA `(.L_x_14) ;  /* 0x0000000000203947 */ /* 0x000fea0003800000 */
[----:B--234-:R-:W2:Y:S02]  /*07d0*/  LDS R2, [UR9+0x34] ;  /* 0x00003409ff027984 */ /* 0x01cea40008000800 */
[----:B--2---:R-:W-:-:S05]  /*07e0*/  LOP3.LUT R2, R2, 0x38, RZ, 0xb8, !PT ;  /* 0x0000003802027812 */ /* 0x004fca00078eb8ff */
[----:B------:R2:W-:Y:S01]  /*07f0*/  STS [UR9+0x34], R2 ;  /* 0x00003402ff007988 */ /* 0x0005e20008000809 */
[----:B------:R-:W-:Y:S05]  /*0800*/  @P3 BRA `(.L_x_15) ;  /* 0x0000000000203947 */ /* 0x000fea0003800000 */
[----:B--2---:R-:W2:Y:S01]  /*0810*/  LDS R2, [UR9+0x8] ;  /* 0x00000809ff027984 */ /* 0x004ea20008000800 */
[----:B------:R-:W-:-:S05]  /*0820*/  IMAD.MOV.U32 R3, RZ, RZ, 0x780 ;  /* 0x00000780ff037424 */ /* 0x000fca00078e00ff */
[----:B--2---:R-:W-:-:S05]  /*0830*/  LOP3.LUT R2, R2, 0x500, R3, 0xd8, !PT ;  /* 0x0000050002027812 */ /* 0x004fca00078ed803 */
[----:B------:R5:W-:Y:S02]  /*0840*/  STS [UR9+0x8], R2 ;  /* 0x00000802ff007988 */ /* 0x000be40008000809 */
.L_x_14:
[----:B------:R-:W-:Y:S05]  /*0850*/  @P3 BRA `(.L_x_16) ;  /* 0x0000000000283947 */ /* 0x000fea0003800000 */
[----:B--2345:R-:W2:Y:S02]  /*0860*/  LDS R2, [UR9+0x8] ;  /* 0x00000809ff027984 */ /* 0x03cea40008000800 */
[----:B--2---:R-:W-:-:S05]  /*0870*/  LOP3.LUT R2, R2, 0x1800, RZ, 0xb8, !PT ;  /* 0x0000180002027812 */ /* 0x004fca00078eb8ff */
[----:B------:R3:W-:Y:S02]  /*0880*/  STS [UR9+0x8], R2 ;  /* 0x00000802ff007988 */ /* 0x0007e40008000809 */
.L_x_15:
[----:B------:R-:W-:Y:S05]  /*0890*/  @P3 BREAK.RELIABLE B0 ;  /* 0x0000000000003942 */ /* 0x000fea0003800100 */
[----:B------:R-:W-:Y:S05]  /*08a0*/  @P3 BRA `(.L_x_17) ;  /* 0x0000000000243947 */ /* 0x000fea0003800000 */
[----:B------:R-:W4:Y:S01]  /*08b0*/  LDS R3, [UR9+0x8] ;  /* 0x00000809ff037984 */ /* 0x000f220008000800 */
[----:B--23--:R-:W-:-:S05]  /*08c0*/  IMAD.MOV.U32 R2, RZ, RZ, 0x6000 ;  /* 0x00006000ff027424 */ /* 0x00cfca00078e00ff */
[----:B----4-:R-:W-:-:S04]  /*08d0*/  LOP3.LUT R2, R3, 0x6000, R2, 0xd8, !PT ;  /* 0x0000600003027812 */ /* 0x010fc800078ed802 */
[----:B------:R-:W-:-:S05]  /*08e0*/  LOP3.LUT R2, R2, 0x400000, RZ, 0xb8, !PT ;  /* 0x0040000002027812 */ /* 0x000fca00078eb8ff */
[----:B------:R2:W-:Y:S02]  /*08f0*/  STS [UR9+0x8], R2 ;  /* 0x00000802ff007988 */ /* 0x0005e40008000809 */
.L_x_16:
[----:B------:R-:W-:Y:S05]  /*0900*/  BSYNC.RELIABLE B0 ;  /* 0x0000000000007941 */ /* 0x000fea0003800100 */
.L_x_13:
[----:B--2345:R-:W2:Y:S02]  /*0910*/  @!P3 LDS R2, [UR9+0x8] ;  /* 0x00000809ff02b984 */ /* 0x03cea40008000800 */
[----:B--2---:R-:W-:-:S05]  /*0920*/  @!P3 LOP3.LUT R2, R2, 0x8000, RZ, 0xb8, !PT ;  /* 0x000080000202b812 */ /* 0x004fca00078eb8ff */
[----:B------:R4:W-:Y:S02]  /*0930*/  @!P3 STS [UR9+0x8], R2 ;  /* 0x00000802ff00b988 */ /* 0x0009e40008000809 */
.L_x_17:
[----:B------:R-:W-:Y:S05]  /*0940*/  BSYNC.RECONVERGENT B1 ;  /* 0x0000000000017941 */ /* 0x000fea0003800200 */
.L_x_12:
[----:B------:R-:W-:Y:S05]  /*0950*/  WARPSYNC.ALL ;  /* 0x0000000000007948 */ /* 0x000fea0003800000 */
[----:B------:R-:W-:Y:S01]  /*0960*/  NOP ;  /* 0x0000000000007918 */ /* 0x000fe20000000000 */
[----:B------:R-:W-:Y:S05]  /*0970*/  @P0 BRA `(.L_x_18) ;  /* 0x0000000000300947 */ /* 0x000fea0003800000 */
[----:B--234-:R-:W2:Y:S01]  /*0980*/  S2R R2, SR_LANEID ;  /* 0x0000000000027919 */ /* 0x01cea20000000000 */
[----:B------:R-:W-:Y:S05]  /*0990*/  WARPSYNC.ALL ;  /* 0x0000000000007948 */ /* 0x000fea0003800000 */
[----:B------:R-:W-:Y:S01]  /*09a0*/  NOP ;  /* 0x0000000000007918 */ /* 0x000fe20000000000 */
[----:B--2---:R-:W-:-:S05]  /*09b0*/  IMAD.SHL.U32 R5, R2, 0x4, RZ ;  /* 0x0000000402057824 */ /* 0x004fca00078e00ff */
[----:B------:R-:W2:Y:S01]  /*09c0*/  LDS R7, [R5+UR9] ;  /* 0x0000000905077984 */ /* 0x000ea20008000800 */
[----:B------:R-:W-:-:S05]  /*09d0*/  IADD3 R2, P1, PT, R5, UR6, RZ ;  /* 0x0000000605027c10 */ /* 0x000fca000ff3e0ff */
[----:B------:R-:W-:-:S05]  /*09e0*/  IMAD.X R3, RZ, RZ, UR7, P1 ;  /* 0x00000007ff037e24 */ /* 0x000fca00088e06ff */
[----:B--2---:R5:W2:Y:S01]  /*09f0*/  ATOMG.E.EXCH.STRONG.GPU PT, RZ, [R2], R7 ;  /* 0x0000000702ff73a8 */ /* 0x004aa200041ee100 */
[----:B------:R-:W-:-:S04]  /*0a00*/  DEPBAR {5,4,3,2,1,0} ;  /* 0x0000003f0000791a */ /* 0x000fc80000000000 */
[----:B------:R-:W3:Y:S02]  /*0a10*/  CCTL.E.C.LDCU.IV.DEEP [UR6] ;  /* 0x0000000006007540 */ /* 0x000ee40009c08000 */
[----:B---3--:R5:W-:Y:S01]  /*0a20*/  UTMACCTL.IV [UR6] ;  /* 0x00000000060079b9 */ /* 0x008be20008000000 */
[----:B------:R-:W-:Y:S01]  /*0a30*/  NOP ;  /* 0x0000000000007918 */ /* 0x000fe20000000000 */
.L_x_18:
[----:B------:R-:W-:Y:S05]  /*0a40*/  @P0 BRA `(.L_x_19) ;  /* 0x00000000000c0947 */ /* 0x000fea0003800000 */
[----:B------:R0:W-:Y:S01]  /*0a50*/  UTMACMDFLUSH ;  /* 0x00000000000079b7 */ /* 0x0001e20000000000 */
[----:B------:R-:W-:Y:S05]  /*0a60*/  @P0 BRA `(.L_x_19) ;  /* 0x0000000000040947 */ /* 0x000fea0003800000 */
[----:B------:R-:W-:-:S04]  /*0a70*/  DEPBAR.LE SB0, 0x0 ;  /* 0x000080000000791a */ /* 0x000fc80000000000 */
.L_x_19:
[----:B------:R-:W-:Y:S05]  /*0a80*/  WARPSYNC.ALL ;  /* 0x0000000000007948 */ /* 0x000fea0003800000 */
[----:B------:R-:W-:Y:S01]  /*0a90*/  NOP ;  /* 0x0000000000007918 */ /* 0x000fe20000000000 */
[----:B--2---:R-:W-:Y:S06]  /*0aa0*/  BAR.SYNC.DEFER_BLOCKING 0x0 ;  /* 0x0000000000007b1d */ /* 0x004fec0000010000 */
[----:B------:R-:W-:Y:S02]  /*0ab0*/  BSSY.RECONVERGENT B1, `(.L_x_20) ;  /* 0x000000b000017945 */ /* 0x000fe40003800200 */
[----:B------:R-:W-:Y:S06]  /*0ac0*/  BAR.SYNC.DEFER_BLOCKING 0x0 ;  /* 0x0000000000007b1d */ /* 0x000fec0000010000 */
[----:B------:R2:W-:Y:S01]  /*0ad0*/  @!P0 STS [R10], RZ ;  /* 0x000000ff0a008388 */ /* 0x0005e20000000800 */
[----:B------:R-:W-:Y:S01]  /*0ae0*/  NOP ;  /* 0x0000000000007918 */ /* 0x000fe20000000000 */
[----:B------:R-:W-:Y:S05]  /*0af0*/  @P3 BRA `(.L_x_21) ;  /* 0x0000000000183947 */ /* 0x000fea0003800000 */
[----:B---345:R-:W3:Y:S01]  /*0b00*/  LDS R2, [UR9+0x8] ;  /* 0x00000809ff027984 */ /* 0x038ee20008000800 */
[----:B------:R-:W4:Y:S01]  /*0b10*/  LDC.64 R6, c[0x0][0x388] ;  /* 0x0000e200ff067b82 */ /* 0x000f220000000a00 */
[----:B------:R-:W-:Y:S02]  /*0b20*/  IMAD.MOV.U32 R3, RZ, RZ, 0x70 ;  /* 0x00000070ff037424 */ /* 0x000fe400078e00ff */
[----:B----4-:R4:W-:Y:S03]  /*0b30*/  STS.64 [UR9], R6 ;  /* 0x00000006ff007988 */ /* 0x0109e60008000a09 */
[----:B---3--:R-:W-:-:S05]  /*0b40*/  LOP3.LUT R2, R2, 0x10, R3, 0xd8, !PT ;  /* 0x0000001002027812 */ /* 0x008fca00078ed803 */
[----:B------:R4:W-:Y:S02]  /*0b50*/  STS [UR9+0x8], R2 ;  /* 0x00000802ff007988 */ /* 0x0009e40008000809 */
.L_x_21:
[----:B-----5:R-:W-:Y:S05]  /*0b60*/  BSYNC.RECONVERGENT B1 ;  /* 0x0000000000017941 */ /* 0x020fea0003800200 */
.L_x_20:
[----:B------:R-:W-:Y:S04]  /*0b70*/  BSSY.RECONVERGENT B2, `(.L_x_22) ;  /* 0x000000f000027945 */ /* 0x000fe80003800200 */
[----:B------:R-:W-:Y:S04]  /*0b80*/  BSSY.RELIABLE B1, `(.L_x_23) ;  /* 0x000000c000017945 */ /* 0x000fe80003800100 */
[----:B------:R-:W-:Y:S05]  /*0b90*/  @P3 BRA `(.L_x_24) ;  /* 0x0000000000283947 */ /* 0x000fea0003800000 */
[----:B---34-:R-:W3:Y:S01]  /*0ba0*/  LDS R2, [UR9+0x34] ;  /* 0x00003409ff027984 */ /* 0x018ee20008000800 */
[----:B------:R-:W-:Y:S01]  /*0bb0*/  IMAD.MOV.U32 R3, RZ, RZ, 0x3f000000 ;  /* 0x3f000000ff037424 */ /* 0x000fe200078e00ff */
[----:B------:R-:W-:Y:S05]  /*0bc0*/  @P3 BREAK.RELIABLE B1 ;  /* 0x0000000000013942 */ /* 0x000fea0003800100 */
[----:B---3--:R-:W-:-:S05]  /*0bd0*/  LOP3.LUT R2, R2, 0xff000000, R3, 0xb8, !PT ;  /* 0xff00000002027812 */ /* 0x008fca00078eb803 */
[----:B------:R3:W-:Y:S01]  /*0be0*/  STS [UR9+0x34], R2 ;  /* 0x00003402ff007988 */ /* 0x0007e20008000809 */
[----:B------:R-:W-:Y:S05]  /*0bf0*/  @P3 BRA `(.L_x_25) ;  /* 0x0000000000183947 */ /* 0x000fea0003800000 */
[----:B---3--:R-:W3:Y:S01]  /*0c00*/  LDS R2, [UR9+0x38] ;  /* 0x00003809ff027984 */ /* 0x008ee20008000800 */
[----:B------:R-:W-:-:S05]  /*0c10*/  IMAD.MOV.U32 R3, RZ, RZ, 0x7f ;  /* 0x0000007fff037424 */ /* 0x000fca00078e00ff */
[----:B---3--:R-:W-:-:S05]  /*0c20*/  LOP3.LUT R2, R2, 0xff, R3, 0xb8, !PT ;  /* 0x000000ff02027812 */ /* 0x008fca00078eb803 */
[----:B------:R5:W-:Y:S02]  /*0c30*/  STS [UR9+0x38], R2 ;  /* 0x00003802ff007988 */ /* 0x000be40008000809 */
.L_x_24:
[----:B------:R-:W-:Y:S05]  /*0c40*/  BSYNC.RELIABLE B1 ;  /* 0x0000000000017941 */ /* 0x000fea0003800100 */
.L_x_23:
[----:B------:R2:W-:Y:S02]  /*0c50*/  @!P3 STS [UR9+0x20], R11 ;  /* 0x0000200bff00b988 */ /* 0x0005e40008000809 */
.L_x_25:
[----:B------:R-:W-:Y:S05]  /*0c60*/  BSYNC.RECONVERGENT B2 ;  /* 0x0000000000027941 */ /* 0x000fea0003800200 */
.L_x_22:
[----:B------:R-:W-:Y:S05]  /*0c70*/  WARPSYNC.ALL ;  /* 0x0000000000007948 */ /* 0x000fea0003800000 */
[----:B------:R-:W-:Y:S01]  /*0c80*/  NOP ;  /* 0x0000000000007918 */ /* 0x000fe20000000000 */
[----:B------:R-:W2:Y:S01]  /*0c90*/  LDC R5, c[0x0][0x39c] ;  /* 0x0000e700ff057b82 */ /* 0x000ea20000000800 */
[----:B------:R-:W-:Y:S01]  /*0ca0*/  BSSY.RECONVERGENT B2, `(.L_x_26) ;  /* 0x0000010000027945 */ /* 0x000fe20003800200 */
[----:B--2---:R-:W-:-:S05]  /*0cb0*/  VIADD R5, R5, 0xffffffff ;  /* 0xffffffff05057836 */ /* 0x004fca0000000000 */
[----:B------:R2:W-:Y:S01]  /*0cc0*/  @!P3 STS [UR9+0x24], R5 ;  /* 0x00002405ff00b988 */ /* 0x0005e20008000809 */
[----:B------:R-:W-:Y:S05]  /*0cd0*/  @P3 BRA `(.L_x_27) ;  /* 0x0000000000303947 */ /* 0x000fea0003800000 */
[----:B------:R-:W2:Y:S01]  /*0ce0*/  LDS R3, [UR9+0x34] ;  /* 0x00003409ff037984 */ /* 0x000ea20008000800 */
[----:B----4-:R-:W4:Y:S03]  /*0cf0*/  LDC.64 R6, c[0x0][0x3b0] ;  /* 0x0000ec00ff067b82 */ /* 0x010f260000000a00 */
[----:B---3-5:R-:W3:Y:S01]  /*0d00*/  LDS R2, [UR9+0x1c] ;  /* 0x00001c09ff027984 */ /* 0x028ee20008000800 */
        /* <DEDUP_REMOVED lines=9> */
.L_x_27:
[----:B------:R-:W-:Y:S05]  /*0da0*/  BSYNC.RECONVERGENT B2 ;  /* 0x0000000000027941 */ /* 0x000fea0003800200 */
.L_x_26:
[----:B------:R-:W-:Y:S04]  /*0db0*/  BSSY.RECONVERGENT B3, `(.L_x_28) ;  /* 0x000001a000037945 */ /* 0x000fe80003800200 */
[----:B------:R-:W-:Y:S04]  /*0dc0*/  BSSY.RELIABLE B2, `(.L_x_29) ;  /* 0x0000015000027945 */ /* 0x000fe80003800100 */
[----:B------:R-:W-:Y:S05]  /*0dd0*/  @P3 BRA `(.L_x_30) ;  /* 0x0000000000203947 */ /* 0x000fea0003800000 */
[----:B---345:R-:W3:Y:S02]  /*0de0*/  LDS R2, [UR9+0x34] ;  /* 0x00003409ff027984 */ /* 0x038ee40008000800 */
[----:B---3--:R-:W-:-:S05]  /*0df0*/  LOP3.LUT R2, R2, 0x38, RZ, 0xb8, !PT ;  /* 0x0000003802027812 */ /* 0x008fca00078eb8ff */
[----:B------:R3:W-:Y:S01]  /*0e00*/  STS [UR9+0x34], R2 ;  /* 0x00003402ff007988 */ /* 0x0007e20008000809 */
[----:B------:R-:W-:Y:S05]  /*0e10*/  @P3 BRA `(.L_x_31) ;  /* 0x0000000000203947 */ /* 0x000fea0003800000 */
[----:B---3--:R-:W3:Y:S01]  /*0e20*/  LDS R2, [UR9+0x8] ;  /* 0x00000809ff027984 */ /* 0x008ee20008000800 */
[----:B------:R-:W-:-:S05]  /*0e30*/  IMAD.MOV.U32 R3, RZ, RZ, 0x780 ;  /* 0x00000780ff037424 */ /* 0x000fca00078e00ff */
[----:B---3--:R-:W-:-:S05]  /*0e40*/  LOP3.LUT R2, R2, 0x500, R3, 0xd8, !PT ;  /* 0x0000050002027812 */ /* 0x008fca00078ed803 */
[----:B------:R3:W-:Y:S02]  /*0e50*/  STS [UR9+0x8], R2 ;  /* 0x00000802ff007988 */ /* 0x0007e40008000809 */
.L_x_30:
[----:B------:R-:W-:Y:S05]  /*0e60*/  @P3 BRA `(.L_x_32) ;  /* 0x0000000000283947 */ /* 0x000fea0003800000 */
[----:B---345:R-:W3:Y:S02]  /*0e70*/  LDS R2, [UR9+0x8] ;  /* 0x00000809ff027984 */ /* 0x038ee40008000800 */
[----:B---3--:R-:W-:-:S05]  /*0e80*/  LOP3.LUT R2, R2, 0x1800, RZ, 0xb8, !PT ;  /* 0x0000180002027812 */ /* 0x008fca00078eb8ff */
[----:B------:R4:W-:Y:S02]  /*0e90*/  STS [UR9+0x8], R2 ;  /* 0x00000802ff007988 */ /* 0x0009e40008000809 */
.L_x_31:
[----:B------:R-:W-:Y:S05]  /*0ea0*/  @P3 BREAK.RELIABLE B2 ;  /* 0x0000000000023942 */ /* 0x000fea0003800100 */
[----:B------:R-:W-:Y:S05]  /*0eb0*/  @P3 BRA `(.L_x_33) ;  /* 0x0000000000243947 */ /* 0x000fea0003800000 */
[----:B---34-:R-:W3:Y:S01]  /*0ec0*/  LDS R2, [UR9+0x8] ;  /* 0x00000809ff027984 */ /* 0x018ee20008000800 */
[----:B------:R-:W-:-:S05]  /*0ed0*/  IMAD.MOV.U32 R3, RZ, RZ, 0x6000 ;  /* 0x00006000ff037424 */ /* 0x000fca00078e00ff */
[----:B---3--:R-:W-:-:S04]  /*0ee0*/  LOP3.LUT R2, R2, 0x6000, R3, 0xd8, !PT ;  /* 0x0000600002027812 */ /* 0x008fc800078ed803 */
[----:B------:R-:W-:-:S05]  /*0ef0*/  LOP3.LUT R2, R2, 0x400000, RZ, 0xb8, !PT ;  /* 0x0040000002027812 */ /* 0x000fca00078eb8ff */
[----:B------:R3:W-:Y:S02]  /*0f00*/  STS [UR9+0x8], R2 ;  /* 0x00000802ff007988 */ /* 0x0007e40008000809 */
.L_x_32:
[----:B------:R-:W-:Y:S05]  /*0f10*/  BSYNC.RELIABLE B2 ;  /* 0x0000000000027941 */ /* 0x000fea0003800100 */
.L_x_29:
[----:B---345:R-:W3:Y:S02]  /*0f20*/  @!P3 LDS R2, [UR9+0x8] ;  /* 0x00000809ff02b984 */ /* 0x038ee40008000800 */
[----:B---3--:R-:W-:-:S05]  /*0f30*/  @!P3 LOP3.LUT R2, R2, 0x8000, RZ, 0xb8, !PT ;  /* 0x000080000202b812 */ /* 0x008fca00078eb8ff */
[----:B------:R5:W-:Y:S02]  /*0f40*/  @!P3 STS [UR9+0x8], R2 ;  /* 0x00000802ff00b988 */ /* 0x000be40008000809 */
.L_x_33:
[----:B------:R-:W-:Y:S05]  /*0f50*/  BSYNC.RECONVERGENT B3 ;  /* 0x0000000000037941 */ /* 0x000fea0003800200 */
.L_x_28:
[----:B------:R-:W-:Y:S05]  /*0f60*/  WARPSYNC.ALL ;  /* 0x0000000000007948 */ /* 0x000fea0003800000 */
[----:B------:R-:W-:Y:S01]  /*0f70*/  NOP ;  /* 0x0000000000007918 */ /* 0x000fe20000000000 */
[----:B------:R-:W-:-:S04]  /*0f80*/  UIADD3 UR5, UPT, UPT, UR4, 0x80, URZ ;  /* 0x0000008004057890 */ /* 0x000fc8000fffe0ff */
[----:B------:R-:W-:-:S04]  /*0f90*/  UIADD3 UR42, UP0, UPT, UR5, UR10, URZ ;  /* 0x0000000a052a7290 */ /* 0x000fc8000ff1e0ff */
[----:B------:R-:W-:Y:S01]  /*0fa0*/  ULEA.HI.X.SX32 UR43, UR5, UR11, 0x1, UP0 ;  /* 0x0000000b052b7291 */ /* 0x000fe200080f0eff */
[----:B------:R-:W-:Y:S11]  /*0fb0*/  @P0 BRA `(.L_x_34) ;  /* 0x0000000000300947 */ /* 0x000ff60003800000 */
[----:B---345:R-:W3:Y:S01]  /*0fc0*/  S2R R2, SR_LANEID ;  /* 0x0000000000027919 */ /* 0x038ee20000000000 */
[----:B------:R-:W-:Y:S05]  /*0fd0*/  WARPSYNC.ALL ;  /* 0x0000000000007948 */ /* 0x000fea0003800000 */
[----:B------:R-:W-:Y:S01]  /*0fe0*/  NOP ;  /* 0x0000000000007918 */ /* 0x000fe20000000000 */
[----:B---3--:R-:W-:-:S05]  /*0ff0*/  IMAD.SHL.U32 R6, R2, 0x4, RZ ;  /* 0x0000000402067824 */ /* 0x008fca00078e00ff */
[----:B------:R-:W3:Y:S01]  /*1000*/  LDS R7, [R6+UR9] ;  /* 0x0000000906077984 */ /* 0x000ee20008000800 */
[----:B------:R-:W-:-:S05]  /*1010*/  IADD3 R2, P1, PT, R6, UR42, RZ ;  /* 0x0000002a06027c10 */ /* 0x000fca000ff3e0ff */
[----:B------:R-:W-:-:S05]  /*1020*/  IMAD.X R3, RZ, RZ, UR43, P1 ;  /* 0x0000002bff037e24 */ /* 0x000fca00088e06ff */
[----:B---3--:R3:W4:Y:S01]  /*1030*/  ATOMG.E.EXCH.STRONG.GPU PT, RZ, [R2], R7 ;  /* 0x0000000702ff73a8 */ /* 0x00872200041ee100 */
[----:B------:R-:W-:-:S04]  /*1040*/  DEPBAR {5,4,3,2,1,0} ;  /* 0x0000003f0000791a */ /* 0x000fc80000000000 */
[----:B------:R-:W5:Y:S02]  /*1050*/  CCTL.E.C.LDCU.IV.DEEP [UR42] ;  /* 0x000000002a007540 */ /* 0x000f640009c08000 */
[----:B-----5:R3:W-:Y:S01]  /*1060*/  UTMACCTL.IV [UR42] ;  /* 0x000000002a0079b9 */ /* 0x0207e20008000000 */
[----:B------:R-:W-:Y:S01]  /*1070*/  NOP ;  /* 0x0000000000007918 */ /* 0x000fe20000000000 */
.L_x_34:
[----:B------:R-:W-:Y:S05]  /*1080*/  @P0 BRA `(.L_x_35) ;  /* 0x00000000000c0947 */ /* 0x000fea0003800000 */
[----:B------:R0:W-:Y:S01]  /*1090*/  UTMACMDFLUSH ;  /* 0x00000000000079b7 */ /* 0x0001e20000000000 */
[----:B------:R-:W-:Y:S05]  /*10a0*/  @P0 BRA `(.L_x_35) ;  /* 0x0000000000040947 */ /* 0x000fea0003800000 */
[----:B------:R-:W-:-:S04]  /*10b0*/  DEPBAR.LE SB0, 0x0 ;  /* 0x000080000000791a */ /* 0x000fc80000000000 */
.L_x_35:
[----:B------:R-:W-:Y:S05]  /*10c0*/  WARPSYNC.ALL ;  /* 0x0000000000007948 */ /* 0x000fea0003800000 */
[----:B------:R-:W-:Y:S01]  /*10d0*/  NOP ;  /* 0x0000000000007918 */ /* 0x000fe20000000000 */
[----:B----4-:R-:W-:Y:S06]  /*10e0*/  BAR.SYNC.DEFER_BLOCKING 0x0 ;  /* 0x0000000000007b1d */ /* 0x010fec0000010000 */
[----:B------:R-:W-:Y:S02]  /*10f0*/  BSSY.RECONVERGENT B3, `(.L_x_36) ;  /* 0x000000b000037945 */ /* 0x000fe40003800200 */
[----:B------:R-:W-:Y:S06]  /*1100*/  BAR.SYNC.DEFER_BLOCKING 0x0 ;  /* 0x0000000000007b1d */ /* 0x000fec0000010000 */
[----:B------:R4:W-:Y:S01]  /*1110*/  @!P0 STS [R10], RZ ;  /* 0x000000ff0a008388 */ /* 0x0009e20000000800 */
[----:B------:R-:W-:Y:S01]  /*1120*/  NOP ;  /* 0x0000000000007918 */ /* 0x000fe20000000000 */
[----:B------:R-:W-:Y:S05]  /*1130*/  @P3 BRA `(.L_x_37) ;  /* 0x0000000000183947 */ /* 0x000fea0003800000 */
[----:B---3-5:R-:W3:Y:S01]  /*1140*/  LDS R2, [UR9+0x8] ;  /* 0x00000809ff027984 */ /* 0x028ee20008000800 */
[----:B------:R-:W5:Y:S01]  /*1150*/  LDC.64 R6, c[0x0][0x390] ;  /* 0x0000e400ff067b82 */ /* 0x000f620000000a00 */
[----:B------:R-:W-:Y:S02]  /*1160*/  IMAD.MOV.U32 R3, RZ, RZ, 0x70 ;  /* 0x00000070ff037424 */ /* 0x000fe400078e00ff */
[----:B-----5:R5:W-:Y:S03]  /*1170*/  STS.64 [UR9], R6 ;  /* 0x00000006ff007988 */ /* 0x020be60008000a09 */
[----:B---3--:R-:W-:-:S05]  /*1180*/  LOP3.LUT R2, R2, 0x10, R3, 0xd8, !PT ;  /* 0x0000001002027812 */ /* 0x008fca00078ed803 */
[----:B------:R5:W-:Y:S02]  /*1190*/  STS [UR9+0x8], R2 ;  /* 0x00000802ff007988 */ /* 0x000be40008000809 */
.L_x_37:
[----:B---3--:R-:W-:Y:S05]  /*11a0*/  BSYNC.RECONVERGENT B3 ;  /* 0x0000000000037941 */ /* 0x008fea0003800200 */
.L_x_36:
[----:B------:R-:W-:Y:S04]  /*11b0*/  BSSY.RECONVERGENT B4, `(.L_x_38) ;  /* 0x0000011000047945 */ /* 0x000fe80003800200 */
[----:B------:R-:W-:Y:S04]  /*11c0*/  BSSY.RELIABLE B3, `(.L_x_39) ;  /* 0x000000e000037945 */ /* 0x000fe80003800100 */
[----:B------:R-:W-:Y:S05]  /*11d0*/  @P3 BRA `(.L_x_40) ;  /* 0x0000000000243947 */ /* 0x000fea0003800000 */
[----:B-----5:R-:W3:Y:S01]  /*11e0*/  LDS R2, [UR9+0x34] ;  /* 0x00003409ff027984 */ /* 0x020ee20008000800 */
[----:B------:R-:W-:-:S05]  /*11f0*/  IMAD.MOV.U32 R3, RZ, RZ, 0x3f000000 ;  /* 0x3f000000ff037424 */ /* 0x000fca00078e00ff */
[----:B---3--:R-:W-:-:S05]  /*1200*/  LOP3.LUT R2, R2, 0xff000000, R3, 0xb8, !PT ;  /* 0xff00000002027812 */ /* 0x008fca00078eb803 */
[----:B------:R3:W-:Y:S01]  /*1210*/  STS [UR9+0x34], R2 ;  /* 0x00003402ff007988 */ /* 0x0007e20008000809 */
[----:B------:R-:W-:Y:S05]  /*1220*/  @P3 BRA `(.L_x_41) ;  /* 0x00000000001c3947 */ /* 0x000fea0003800000 */
[----:B---3--:R-:W3:Y:S01]  /*1230*/  LDS R2, [UR9+0x38] ;  /* 0x00003809ff027984 */ /* 0x008ee20008000800 */
[----:B------:R-:W-:-:S05]  /*1240*/  IMAD.MOV.U32 R3, RZ, RZ, 0x7f ;  /* 0x0000007fff037424 */ /* 0x000fca00078e00ff */
[----:B---3--:R-:W-:-:S05]  /*1250*/  LOP3.LUT R2, R2, 0xff, R3, 0xb8, !PT ;  /* 0x000000ff02027812 */ /* 0x008fca00078eb803 */
[----:B------:R3:W-:Y:S02]  /*1260*/  STS [UR9+0x38], R2 ;  /* 0x00003802ff007988 */ /* 0x0007e40008000809 */
.L_x_40:
[----:B------:R-:W-:Y:S05]  /*1270*/  @P3 BREAK.RELIABLE B3 ;  /* 0x0000000000033942 */ /* 0x000fea0003800100 */
[----:B------:R-:W-:Y:S05]  /*1280*/  @P3 BRA `(.L_x_42) ;  /* 0x00000000000c3947 */ /* 0x000fea0003800000 */
[----:B------:R2:W-:Y:S02]  /*1290*/  STS [UR9+0x20], R5 ;  /* 0x00002005ff007988 */ /* 0x0005e40008000809 */
.L_x_41:
[----:B------:R-:W-:Y:S05]  /*12a0*/  BSYNC.RELIABLE B3 ;  /* 0x0000000000037941 */ /* 0x000fea0003800100 */
.L_x_39:
[----:B------:R2:W-:Y:S02]  /*12b0*/  @!P3 STS [UR9+0x24], R4 ;  /* 0x00002404ff00b988 */ /* 0x0005e40008000809 */
.L_x_42:
[----:B------:R-:W-:Y:S05]  /*12c0*/  BSYNC.RECONVERGENT B4 ;  /* 0x0000000000047941 */ /* 0x000fea0003800200 */
.L_x_38:
[----:B------:R-:W-:Y:S05]  /*12d0*/  WARPSYNC.ALL ;  /* 0x0000000000007948 */ /* 0x000fea0003800000 */
[----:B------:R-:W-:Y:S01]  /*12e0*/  NOP ;  /* 0x0000000000007918 */ /* 0x000fe20000000000 */
[----:B------:R-:W-:Y:S04]  /*12f0*/  BSSY.RECONVERGENT B4, `(.L_x_43) ;  /* 0x000000e000047945 */ /* 0x000fe80003800200 */
[----:B------:R-:W-:Y:S05]  /*1300*/  @P3 BRA `(.L_x_44) ;  /* 0x0000000000303947 */ /* 0x000fea0003800000 */
[----:B------:R-:W2:Y:S02]  /*1310*/  LDS R3, [UR9+0x34] ;  /* 0x00003409ff037984 */ /* 0x000ea40008000800 */
[----:B--2---:R-:W2:Y:S02]  /*1320*/  LDC.64 R4, c[0x0][0x3b8] ;  /* 0x0000ee00ff047b82 */ /* 0x004ea40000000a00 */
[----:B---3-5:R-:W3:Y:S01]  /*1330*/  LDS R2, [UR9+0x1c] ;  /* 0x00001c09ff027984 */ /* 0x028ee20008000800 */
[C---:B--2---:R-:W-:Y:S01]  /*1340*/  SHF.L.U64.HI R5, R4.reuse, 0x1, R5 ;  /* 0x0000000104057819 */ /* 0x044fe20000010205 */
[----:B------:R-:W-:-:S03]  /*1350*/  IMAD.SHL.U32 R4, R4, 0x2, RZ ;  /* 0x0000000204047824 */ /* 0x000fc600078e00ff */
[--C-:B------:R-:W-:Y:S02]  /*1360*/  SHF.R.U32.HI R7, RZ, 0x4, R5.reuse ;  /* 0x00000004ff077819 */ /* 0x100fe40000011605 */
[----:B------:R-:W-:-:S05]  /*1370*/  SHF.R.U64 R4, R4, 0x4, R5 ;  /* 0x0000000404047819 */ /* 0x000fca0000001205 */
[----:B------:R2:W-:Y:S01]  /*1380*/  STS [UR9+0xc], R4 ;  /* 0x00000c04ff007988 */ /* 0x0005e20008000809 */
[----:B------:R-:W-:Y:S02]  /*1390*/  LOP3.LUT R3, R3, 0x7, RZ, 0xb8, !PT ;  /* 0x0000000703037812 */ /* 0x000fe400078eb8ff */
[----:B---3--:R-:W-:-:S03]  /*13a0*/  LOP3.LUT R2, R2, 0xf, R7, 0xb8, !PT ;  /* 0x0000000f02027812 */ /* 0x008fc600078eb807 */
[----:B------:R2:W-:Y:S04]  /*13b0*/  STS [UR9+0x34], R3 ;  /* 0x00003403ff007988 */ /* 0x0005e80008000809 */
[----:B------:R2:W-:Y:S02]  /*13c0*/  STS [UR9+0x1c], R2 ;  /* 0x00001c02ff007988 */ /* 0x0005e40008000809 */
.L_x_44:
[----:B------:R-:W-:Y:S05]  /*13d0*/  BSYNC.RECONVERGENT B4 ;  /* 0x0000000000047941 */ /* 0x000fea0003800200 */
.L_x_43:
[----:B------:R-:W-:Y:S04]  /*13e0*/  BSSY.RECONVERGENT B5, `(.L_x_45) ;  /* 0x000001a000057945 */ /* 0x000fe80003800200 */
[----:B------:R-:W-:Y:S04]  /*13f0*/  BSSY.RELIABLE B4, `(.L_x_46) ;  /* 0x0000015000047945 */ /* 0x000fe80003800100 */
[----:B------:R-:W-:Y:S05]  /*1400*/  @P3 BRA `(.L_x_47) ;  /* 0x0000000000203947 */ /* 0x000fea0003800000 */
[----:B--23-5:R-:W2:Y:S02]  /*1410*/  LDS R2, [UR9+0x34] ;  /* 0x00003409ff027984 */ /* 0x02cea40008000800 */
[----:B--2---:R-:W-:-:S05]  /*1420*/  LOP3.LUT R2, R2, 0x38, RZ, 0xb8, !PT ;  /* 0x0000003802027812 */ /* 0x004fca00078eb8ff */
[----:B------:R2:W-:Y:S01]  /*1430*/  STS [UR9+0x34], R2 ;  /* 0x00003402ff007988 */ /* 0x0005e20008000809 */
[----:B------:R-:W-:Y:S05]  /*1440*/  @P3 BRA `(.L_x_48) ;  /* 0x0000000000203947 */ /* 0x000fea0003800000 */
[----:B--2---:R-:W2:Y:S01]  /*1450*/  LDS R2, [UR9+0x8] ;  /* 0x00000809ff027984 */ /* 0x004ea20008000800 */
[----:B------:R-:W-:-:S05]  /*1460*/  IMAD.MOV.U32 R3, RZ, RZ, 0x780 ;  /* 0x00000780ff037424 */ /* 0x000fca00078e00ff */
[----:B--2---:R-:W-:-:S05]  /*1470*/  LOP3.LUT R2, R2, 0x500, R3, 0xd8, !PT ;  /* 0x0000050002027812 */ /* 0x004fca00078ed803 */
[----:B------:R2:W-:Y:S02]  /*1480*/  STS [UR9+0x8], R2 ;  /* 0x00000802ff007988 */ /* 0x0005e40008000809 */
.L_x_47:
[----:B------:R-:W-:Y:S05]  /*1490*/  @P3 BRA `(.L_x_49) ;  /* 0x0000000000283947 */ /* 0x000fea0003800000 */
[----:B--23-5:R-:W2:Y:S02]  /*14a0*/  LDS R2, [UR9+0x8] ;  /* 0x00000809ff027984 */ /* 0x02cea40008000800 */
[----:B--2---:R-:W-:-:S05]  /*14b0*/  LOP3.LUT R2, R2, 0x1800, RZ, 0xb8, !PT ;  /* 0x0000180002027812 */ /* 0x004fca00078eb8ff */
[----:B------:R3:W-:Y:S02]  /*14c0*/  STS [UR9+0x8], R2 ;  /* 0x00000802ff007988 */ /* 0x0007e40008000809 */
.L_x_48:
[----:B------:R-:W-:Y:S05]  /*14d0*/  @P3 BREAK.RELIABLE B4 ;  /* 0x0000000000043942 */ /* 0x000fea0003800100 */
[----:B------:R-:W-:Y:S05]  /*14e0*/  @P3 BRA `(.L_x_50) ;  /* 0x0000000000243947 */ /* 0x000fea0003800000 */
[----:B--23--:R-:W2:Y:S01]  /*14f0*/  LDS R2, [UR9+0x8] ;  /* 0x00000809ff027984 */ /* 0x00cea20008000800 */
[----:B------:R-:W-:-:S05]  /*1500*/  IMAD.MOV.U32 R3, RZ, RZ, 0x6000 ;  /* 0x00006000ff037424 */ /* 0x000fca00078e00ff */
[----:B--2---:R-:W-:-:S04]  /*1510*/  LOP3.LUT R2, R2, 0x6000, R3, 0xd8, !PT ;  /* 0x0000600002027812 */ /* 0x004fc800078ed803 */
[----:B------:R-:W-:-:S05]  /*1520*/  LOP3.LUT R2, R2, 0x400000, RZ, 0xb8, !PT ;  /* 0x0040000002027812 */ /* 0x000fca00078eb8ff */
[----:B------:R2:W-:Y:S02]  /*1530*/  STS [UR9+0x8], R2 ;  /* 0x00000802ff007988 */ /* 0x0005e40008000809 */
.L_x_49:
[----:B------:R-:W-:Y:S05]  /*1540*/  BSYNC.RELIABLE B4 ;  /* 0x0000000000047941 */ /* 0x000fea0003800100 */
.L_x_46:
[----:B--23-5:R-:W2:Y:S02]  /*1550*/  @!P3 LDS R2, [UR9+0x8] ;  /* 0x00000809ff02b984 */ /* 0x02cea40008000800 */
[----:B--2---:R-:W-:-:S05]  /*1560*/  @!P3 LOP3.LUT R2, R2, 0x8000, RZ, 0xb8, !PT ;  /* 0x000080000202b812 */ /* 0x004fca00078eb8ff */
[----:B------:R5:W-:Y:S02]  /*1570*/  @!P3 STS [UR9+0x8], R2 ;  /* 0x00000802ff00b988 */ /* 0x000be40008000809 */
.L_x_50:
[----:B------:R-:W-:Y:S05]  /*1580*/  BSYNC.RECONVERGENT B5 ;  /* 0x0000000000057941 */ /* 0x000fea0003800200 */
.L_x_45:
[----:B------:R-:W-:Y:S05]  /*1590*/  WARPSYNC.ALL ;  /* 0x0000000000007948 */ /* 0x000fea0003800000 */
[----:B------:R-:W-:Y:S01]  /*15a0*/  NOP ;  /* 0x0000000000007918 */ /* 0x000fe20000000000 */
[----:B------:R-:W-:-:S04]  /*15b0*/  UIADD3 UR4, UPT, UPT, UR4, 0x100, URZ ;  /* 0x0000010004047890 */ /* 0x000fc8000fffe0ff */
[----:B------:R-:W-:-:S04]  /*15c0*/  UIADD3 UR10, UP0, UPT, UR4, UR10, URZ ;  /* 0x0000000a040a7290 */ /* 0x000fc8000ff1e0ff */
[----:B------:R-:W-:Y:S01]  /*15d0*/  ULEA.HI.X.SX32 UR11, UR4, UR11, 0x1, UP0 ;  /* 0x0000000b040b7291 */ /* 0x000fe200080f0eff */
[----:B------:R-:W-:Y:S11]  /*15e0*/  @P0 BRA `(.L_x_51) ;  /* 0x0000000000300947 */ /* 0x000ff60003800000 */
[----:B--23-5:R-:W2:Y:S01]  /*15f0*/  S2R R2, SR_LANEID ;  /* 0x0000000000027919 */ /* 0x02cea20000000000 */
[----:B------:R-:W-:Y:S05]  /*1600*/  WARPSYNC.ALL ;  /* 0x0000000000007948 */ /* 0x000fea0003800000 */
[----:B------:R-:W-:Y:S01]  /*1610*/  NOP ;  /* 0x0000000000007918 */ /* 0x000fe20000000000 */
[----:B--2---:R-:W-:-:S05]  /*1620*/  IMAD.SHL.U32 R4, R2, 0x4, RZ ;  /* 0x0000000402047824 */ /* 0x004fca00078e00ff */
[----:B------:R-:W2:Y:S01]  /*1630*/  LDS R5, [R4+UR9] ;  /* 0x0000000904057984 */ /* 0x000ea20008000800 */
[----:B------:R-:W-:-:S05]  /*1640*/  IADD3 R2, P1, PT, R4, UR10, RZ ;  /* 0x0000000a04027c10 */ /* 0x000fca000ff3e0ff */
[----:B------:R-:W-:-:S05]  /*1650*/  IMAD.X R3, RZ, RZ, UR11, P1 ;  /* 0x0000000bff037e24 */ /* 0x000fca00088e06ff */
[----:B--2---:R2:W3:Y:S01]  /*1660*/  ATOMG.E.EXCH.STRONG.GPU PT, RZ, [R2], R5 ;  /* 0x0000000502ff73a8 */ /* 0x0044e200041ee100 */
[----:B------:R-:W-:-:S04]  /*1670*/  DEPBAR {5,4,3,2,1,0} ;  /* 0x0000003f0000791a */ /* 0x000fc80000000000 */
[----:B------:R-:W5:Y:S02]  /*1680*/  CCTL.E.C.LDCU.IV.DEEP [UR10] ;  /* 0x000000000a007540 */ /* 0x000f640009c08000 */
[----:B-----5:R2:W-:Y:S01]  /*1690*/  UTMACCTL.IV [UR10] ;  /* 0x000000000a0079b9 */ /* 0x0205e20008000000 */
[----:B------:R-:W-:Y:S01]  /*16a0*/  NOP ;  /* 0x0000000000007918 */ /* 0x000fe20000000000 */
.L_x_51:
[----:B------:R-:W-:Y:S05]  /*16b0*/  @P0 BRA `(.L_x_52) ;  /* 0x00000000000c0947 */ /* 0x000fea0003800000 */
[----:B------:R0:W-:Y:S01]  /*16c0*/  UTMACMDFLUSH ;  /* 0x00000000000079b7 */ /* 0x0001e20000000000 */
[----:B------:R-:W-:Y:S05]  /*16d0*/  @P0 BRA `(.L_x_52) ;  /* 0x0000000000040947 */ /* 0x000fea0003800000 */
[----:B------:R-:W-:-:S04]  /*16e0*/  DEPBAR.LE SB0, 0x0 ;  /* 0x000080000000791a */ /* 0x000fc80000000000 */
.L_x_52:
[----:B------:R-:W-:Y:S05]  /*16f0*/  WARPSYNC.ALL ;  /* 0x0000000000007948 */ /* 0x000fea0003800000 */
[----:B------:R-:W-:Y:S01]  /*1700*/  NOP ;  /* 0x0000000000007918 */ /* 0x000fe20000000000 */
[----:B---3--:R-:W-:Y:S01]  /*1710*/  BAR.SYNC.DEFER_BLOCKING 0x0 ;  /* 0x0000000000007b1d */ /* 0x008fe20000010000 */
[----:B--2--5:R-:W-:Y:S01]  /*1720*/  SHF.R.U32.HI R2, RZ, 0x5, R0 ;  /* 0x00000005ff027819 */ /* 0x024fe20000011600 */
[----:B------:R-:W-:-:S03]  /*1730*/  USHF.L.U32 UR23, UR23, 0x7, URZ ;  /* 0x0000000717177899 */ /* 0x000fc600080006ff */
[----:B------:R-:W-:Y:S01]  /*1740*/  R2UR UR12, R2 ;  /* 0x00000000020c72ca */ /* 0x000fe200000e0000 */
[----:B------:R-:W-:Y:S01]  /*1750*/  VOTEU.ALL UP0, P3 ;  /* 0x0000000000ff7886 */ /* 0x000fe20001800000 */
[----:B------:R-:W-:Y:S01]  /*1760*/  UMOV UR4, 0x1 ;  /* 0x0000000100047882 */ /* 0x000fe20000000000 */
[----:B------:R-:W-:Y:S01]  /*1770*/  VOTEU.ALL UP1, P3 ;  /* 0x0000000000ff7886 */ /* 0x000fe20001820000 */
[----:B------:R-:W-:Y:S02]  /*1780*/  BSSY.RECONVERGENT B5, `(.L_x_53) ;  /* 0x0000018000057945 */ /* 0x000fe40003800200 */
[----:B------:R-:W-:-:S04]  /*1790*/  @!UP0 UIADD3 UR16, UPT, UPT, -UR4, 0x100000, URZ ;  /* 0x0010000004108890 */ /* 0x000fc8000fffe1ff */
[----:B------:R-:W-:Y:S02]  /*17a0*/  @!UP0 USHF.L.U32 UR17, UR16, 0xb, URZ ;  /* 0x0000000b10118899 */ /* 0x000fe400080006ff */
[----:B------:R-:W-:Y:S02]  /*17b0*/  @!UP0 USHF.L.U32 UR16, UR16, 0x1, URZ ;  /* 0x0000000110108899 */ /* 0x000fe400080006ff */
[----:B------:R-:W-:-:S04]  /*17c0*/  @!UP0 UIADD3 UR4, UPT, UPT, -UR4, 0x100000, URZ ;  /* 0x0010000004048890 */ /* 0x000fc8000fffe1ff */
[----:B------:R-:W-:Y:S02]  /*17d0*/  @!UP0 USHF.L.U32 UR5, UR4, 0xb, URZ ;  /* 0x0000000b04058899 */ /* 0x000fe400080006ff */
[----:B------:R-:W-:Y:S01]  /*17e0*/  @!UP0 USHF.L.U32 UR4, UR4, 0x1, URZ ;  /* 0x0000000104048899 */ /* 0x000fe200080006ff */
[----:B------:R-:W-:Y:S01]  /*17f0*/  VOTEU.ALL UP0, P3 ;  /* 0x0000000000ff7886 */ /* 0x000fe20001800000 */
[----:B------:R-:W2:Y:S04]  /*1800*/  FENCE.VIEW.ASYNC.S ;  /* 0x00000000000073c6 */ /* 0x000ea80000000000 */
[----:B--2---:R2:W3:Y:S06]  /*1810*/  @!UP0 SYNCS.EXCH.64 URZ, [UR9+0x30000], UR16 ;  /* 0x0300001009ff85b2 */ /* 0x0044ec0008000100 */
[----:B------:R2:W3:Y:S02]  /*1820*/  @!UP1 SYNCS.EXCH.64 URZ, [UR9+0x30020], UR4 ;  /* 0x0300200409ff95b2 */ /* 0x0004e40008000100 */
[----:B---3--:R-:W-:Y:S06]  /*1830*/  BAR.SYNC.DEFER_BLOCKING 0x0 ;  /* 0x0000000000007b1d */ /* 0x008fec0000010000 */
[----:B------:R-:W-:Y:S05]  /*1840*/  @P3 BRA `(.L_x_54) ;  /* 0x00000000002c3947 */ /* 0x000fea0003800000 */
[----:B--2---:R-:W-:Y:S02]  /*1850*/  UMOV UR4, 0x1 ;  /* 0x0000000100047882 */ /* 0x004fe40000000000 */
[----:B------:R-:W-:-:S04]  /*1860*/  UIADD3 UR16, UPT, UPT, -UR4, 0x100000, URZ ;  /* 0x0010000004107890 */ /* 0x000fc8000fffe1ff */
[----:B------:R-:W-:Y:S02]  /*1870*/  USHF.L.U32 UR17, UR16, 0xb, URZ ;  /* 0x0000000b10117899 */ /* 0x000fe400080006ff */
[----:B------:R-:W-:Y:S02]  /*1880*/  USHF.L.U32 UR16, UR16, 0x1, URZ ;  /* 0x0000000110107899 */ /* 0x000fe400080006ff */
[----:B------:R-:W-:-:S04]  /*1890*/  UIADD3 UR4, UPT, UPT, -UR4, 0x100000, URZ ;  /* 0x0010000004047890 */ /* 0x000fc8000fffe1ff */
[----:B------:R-:W-:Y:S02]  /*18a0*/  USHF.L.U32 UR5, UR4, 0xb, URZ ;  /* 0x0000000b04057899 */ /* 0x000fe400080006ff */
[----:B------:R-:W-:Y:S01]  /*18b0*/  USHF.L.U32 UR4, UR4, 0x1, URZ ;  /* 0x0000000104047899 */ /* 0x000fe200080006ff */
[----:B------:R-:W2:Y:S03]  /*18c0*/  FENCE.VIEW.ASYNC.S ;  /* 0x00000000000073c6 */ /* 0x000ea60000000000 */
[----:B--2---:R3:W5:Y:S08]  /*18d0*/  SYNCS.EXCH.64 URZ, [UR9+0x30008], UR16 ;  /* 0x0300081009ff75b2 */ /* 0x0047700008000100 */
[----:B------:R3:W2:Y:S02]  /*18e0*/  SYNCS.EXCH.64 URZ, [UR9+0x30028], UR4 ;  /* 0x0300280409ff75b2 */ /* 0x0006a40008000100 */
[----:B---3--:R-:W-:Y:S01]  /*18f0*/  NOP ;  /* 0x0000000000007918 */ /* 0x008fe20000000000 */
.L_x_54:
[----:B--2---:R-:W-:Y:S05]  /*1900*/  BSYNC.RECONVERGENT B5 ;  /* 0x0000000000057941 */ /* 0x004fea0003800200 */
.L_x_53:
[----:B-----5:R-:W-:Y:S01]  /*1910*/  BAR.SYNC.DEFER_BLOCKING 0x0 ;  /* 0x0000000000007b1d */ /* 0x020fe20000010000 */
[----:B------:R-:W-:Y:S01]  /*1920*/  UIADD3 UR13, UPT, UPT, UR9, 0x30020, URZ ;  /* 0x00030020090d7890 */ /* 0x000fe2000fffe0ff */
[----:B------:R-:W-:Y:S01]  /*1930*/  ISETP.GE.AND P0, PT, R12, 0x1, PT ;  /* 0x000000010c00780c */ /* 0x000fe20003f06270 */
[----:B------:R-:W-:-:S03]  /*1940*/  USHF.L.U32 UR27, UR14, 0x7, URZ ;  /* 0x000000070e1b7899 */ /* 0x000fc600080006ff */
[----:B------:R-:W-:Y:S04]  /*1950*/  BSSY.RECONVERGENT B5, `(.L_x_55) ;  /* 0x000000d000057945 */ /* 0x000fe80003800200 */
[----:B------:R-:W-:Y:S05]  /*1960*/  @P3 BRA `(.L_x_56) ;  /* 0x00000000002c3947 */ /* 0x000fea0003800000 */
[----:B------:R-:W-:Y:S02]  /*1970*/  UMOV UR4, 0x1 ;  /* 0x0000000100047882 */ /* 0x000fe40000000000 */
[----:B------:R-:W-:-:S04]  /*1980*/  UIADD3 UR16, UPT, UPT, -UR4, 0x100000, URZ ;  /* 0x0010000004107890 */ /* 0x000fc8000fffe1ff */
[----:B------:R-:W-:Y:S02]  /*1990*/  USHF.L.U32 UR17, UR16, 0xb, URZ ;  /* 0x0000000b10117899 */ /* 0x000fe400080006ff */
[----:B------:R-:W-:Y:S02]  /*19a0*/  USHF.L.U32 UR16, UR16, 0x1, URZ ;  /* 0x0000000110107899 */ /* 0x000fe400080006ff */
[----:B------:R-:W-:-:S04]  /*19b0*/  UIADD3 UR4, UPT, UPT, -UR4, 0x100000, URZ ;  /* 0x0010000004047890 */ /* 0x000fc8000fffe1ff */
[----:B------:R-:W-:Y:S02]  /*19c0*/  USHF.L.U32 UR5, UR4, 0xb, URZ ;  /* 0x0000000b04057899 */ /* 0x000fe400080006ff */
[----:B------:R-:W-:Y:S01]  /*19d0*/  USHF.L.U32 UR4, UR4, 0x1, URZ ;  /* 0x0000000104047899 */ /* 0x000fe200080006ff */
[----:B------:R-:W2:Y:S03]  /*19e0*/  FENCE.VIEW.ASYNC.S ;  /* 0x00000000000073c6 */ /* 0x000ea60000000000 */
[----:B--2---:R2:W3:Y:S08]  /*19f0*/  SYNCS.EXCH.64 URZ, [UR9+0x30010], UR16 ;  /* 0x0300101009ff75b2 */ /* 0x0044f00008000100 */
[----:B------:R2:W5:Y:S01]  /*1a00*/  SYNCS.EXCH.64 URZ, [UR9+0x30030], UR4 ;  /* 0x0300300409ff75b2 */ /* 0x0005620008000100 */
[----:B------:R-:W-:Y:S01]  /*1a10*/  NOP ;  /* 0x0000000000007918 */ /* 0x000fe20000000000 */
.L_x_56:
[----:B--2---:R-:W-:Y:S05]  /*1a20*/  BSYNC.RECONVERGENT B5 ;  /* 0x0000000000057941 */ /* 0x004fea0003800200 */
.L_x_55:
[----:B------:R-:W-:Y:S05]  /*1a30*/  @!P0 BRA `(.L_x_57) ;  /* 0x0000000c00448947 */ /* 0x000fea0003800000 */
[----:B---3-5:R-:W-:Y:S01]  /*1a40*/  BAR.SYNC.DEFER_BLOCKING 0x0 ;  /* 0x0000000000007b1d */ /* 0x028fe20000010000 */
[----:B------:R-:W-:Y:S01]  /*1a50*/  @!P3 IMAD.MOV.U32 R2, RZ, RZ, 0x10000 ;  /* 0x00010000ff02b424 */ /* 0x000fe200078e00ff */
[----:B------:R-:W-:Y:S01]  /*1a60*/  ELECT P1, URZ, PT ;  /* 0x0000000000ff782f */ /* 0x000fe20003820000 */
[----:B------:R-:W-:-:S03]  /*1a70*/  ULOP3.LUT UR4, UR12, 0x1, URZ, 0xc0, !UPT ;  /* 0x000000010c047892 */ /* 0x000fc6000f8ec0ff */
[C---:B------:R-:W-:Y:S02]  /*1a80*/  ISETP.LT.U32.AND P1, PT, R132.reuse, 0x40, P1 ;  /* 0x000000408400780c */ /* 0x040fe40000f21070 */
[----:B------:R-:W-:Y:S01]  /*1a90*/  ELECT P0, URZ, PT ;  /* 0x0000000000ff782f */ /* 0x000fe20003800000 */
[----:B------:R-:W-:Y:S02]  /*1aa0*/  ULEA UR24, UR4, UR9, 0xe ;  /* 0x0000000904187291 */ /* 0x000fe4000f8e70ff */
[----:B------:R-:W-:Y:S01]  /*1ab0*/  USHF.L.U32 UR26, UR4, 0x6, URZ ;  /* 0x00000006041a7899 */ /* 0x000fe200080006ff */
[----:B------:R-:W-:-:S06]  /*1ac0*/  ISETP.LT.U32.AND P0, PT, R132, 0x40, P0 ;  /* 0x000000408400780c */ /* 0x000fcc0000701070 */
[----:B------:R-:W-:Y:S01]  /*1ad0*/  UMOV UR22, UR26 ;  /* 0x0000001a00167c82 */ /* 0x000fe20008000000 */
[----:B------:R-:W-:Y:S01]  /*1ae0*/  VOTEU.ANY UP0, P1 ;  /* 0x0000000000ff7886 */ /* 0x000fe20000800100 */
[----:B------:R2:W-:Y:S01]  /*1af0*/  @!P3 SYNCS.ARRIVE.TRANS64 RZ, [UR9+0x30000], R2 ;  /* 0x03000002ffffb9a7 */ /* 0x0005e20008000009 */
[----:B------:R3:W-:Y:S06]  /*1b00*/  MEMBAR.ALL.CTA ;  /* 0x0000000000007992 */ /* 0x0007ec0000008000 */
[----:B---3--:R-:W3:Y:S01]  /*1b10*/  FENCE.VIEW.ASYNC.S ;  /* 0x00000000000073c6 */ /* 0x008ee20000000000 */
[----:B------:R-:W-:Y:S01]  /*1b20*/  @UP0 UIADD3 UR25, UPT, UPT, UR9, 0x30000, URZ ;  /* 0x0003000009190890 */ /* 0x000fe2000fffe0ff */
[----:B---3--:R-:W-:Y:S01]  /*1b30*/  VOTEU.ANY UP0, P1 ;  /* 0x0000000000ff7886 */ /* 0x008fe20000800100 */
[----:B------:R-:W-:-:S05]  /*1b40*/  VOTEU.ANY UP1, P0 ;  /* 0x0000000000ff7886 */ /* 0x000fca0000020100 */
[----:B------:R-:W-:Y:S02]  /*1b50*/  @UP1 UIADD3 UR20, UPT, UPT, UR24, 0x18000, URZ ;  /* 0x0001800018141890 */ /* 0x000fe4000fffe0ff */
[----:B------:R-:W-:Y:S01]  /*1b60*/  @UP1 UIADD3 UR21, UPT, UPT, UR9, 0x30000, URZ ;  /* 0x0003000009151890 */ /* 0x000fe2000fffe0ff */
[----:B------:R-:W-:Y:S01]  /*1b70*/  VOTEU.ANY UP1, P0 ;  /* 0x0000000000ff7886 */ /* 0x000fe20000020100 */
[----:B------:R-:W-:Y:S06]  /*1b80*/  BAR.SYNC.DEFER_BLOCKING 0x0 ;  /* 0x0000000000007b1d */ /* 0x000fec0000010000 */
[----:B------:R2:W-:Y:S01]  /*1b90*/  @UP0 UTMALDG.2D [UR24], [UR6] ;  /* 0x00000018060005b4 */ /* 0x0005e20008008000 */
[----:B------:R-:W-:Y:S01]  /*1ba0*/  UISETP.NE.U32.AND UP0, UPT, UR12, URZ, UPT ;  /* 0x000000ff0c00728c */ /* 0x000fe2000bf05070 */
[----:B------:R-:W-:Y:S06]  /*1bb0*/  BAR.SYNC.DEFER_BLOCKING 0x0 ;  /* 0x0000000000007b1d */ /* 0x000fec0000010000 */
[----:B------:R2:W-:Y:S02]  /*1bc0*/  @UP1 UTMALDG.2D [UR20], [UR42] ;  /* 0x000000142a0015b4 */ /* 0x0005e40008008000 */
[----:B------:R-:W-:Y:S06]  /*1bd0*/  BAR.SYNC.DEFER_BLOCKING 0x0 ;  /* 0x0000000000007b1d */ /* 0x000fec0000010000 */
[----:B------:R-:W3:Y:S02]  /*1be0*/  SYNCS.PHASECHK.TRANS64.TRYWAIT P0, [UR9+0x30000], RZ ;  /* 0x030000ffff0075a7 */ /* 0x000ee40008001109 */
[----:B--23--:R-:W-:Y:S05]  /*1bf0*/  @!P0 BRA `(.L_x_58) ;  /* 0x0000001400888947 */ /* 0x00cfea0003800000 */
.L_x_74:
[----:B------:R-:W-:Y:S05]  /*1c00*/  BRA.U UP0, `(.L_x_59) ;  /* 0x0000000100c87547 */ /* 0x000fea000b800000 */
[----:B------:R-:W-:Y:S02]  /*1c10*/  USHF.R.U32.HI UR14, URZ, 0x4, UR9 ;  /* 0x00000004ff0e7899 */ /* 0x000fe40008011609 */
[----:B------:R-:W-:Y:S02]  /*1c20*/  UIADD3 UR15, UPT, UPT, UR9, 0x18000, URZ ;  /* 0x00018000090f7890 */ /* 0x000fe4000fffe0ff */
[----:B------:R-:W-:Y:S02]  /*1c30*/  USGXT.U32 UR14, UR14, 0xe ;  /* 0x0000000e0e0e789a */ /* 0x000fe40008000000 */
[----:B------:R-:W-:Y:S02]  /*1c40*/  USHF.R.U32.HI UR15, URZ, 0x4, UR15 ;  /* 0x00000004ff0f7899 */ /* 0x000fe4000801160f */
[----:B------:R-:W-:Y:S02]  /*1c50*/  UIADD3 UR48, UP0, UPT, UR14, 0x2, URZ ;  /* 0x000000020e307890 */ /* 0x000fe4000ff1e0ff */
[----:B------:R-:W-:Y:S01]  /*1c60*/  USGXT.U32 UR16, UR15, 0xe ;  /* 0x0000000e0f10789a */ /* 0x000fe20008000000 */
[----:B------:R-:W-:Y:S01]  /*1c70*/  UMOV UR4, URZ ;  /* 0x000000ff00047c82 */ /* 0x000fe20008000000 */
[----:B------:R-:W-:Y:S01]  /*1c80*/  UMOV UR5, URZ ;  /* 0x000000ff00057c82 */ /* 0x000fe20008000000 */
[----:B------:R-:W-:-:S02]  /*1c90*/  UIADD3.X UR49, UPT, UPT, UR4, 0x40004040, URZ, UP0, !UPT ;  /* 0x4000404004317890 */ /* 0x000fc400087fe4ff */
[----:B------:R-:W-:Y:S02]  /*1ca0*/  UIADD3 UR50, UP0, UPT, UR16, 0x2, URZ ;  /* 0x0000000210327890 */ /* 0x000fe4000ff1e0ff */
[----:B------:R-:W-:Y:S02]  /*1cb0*/  UIADD3.64 UR24, UPT, UPT, UR48, 0x4, URZ ;  /* 0x0000000430187897 */ /* 0x000fe4000fffe0ff */
[----:B------:R-:W-:Y:S02]  /*1cc0*/  UIADD3.X UR51, UPT, UPT, UR5, 0x40004040, URZ, UP0, !UPT ;  /* 0x4000404005337890 */ /* 0x000fe400087fe4ff */
[----:B------:R-:W-:Y:S02]  /*1cd0*/  UIADD3.64 UR4, UPT, UPT, UR48, 0x2, URZ ;  /* 0x0000000230047897 */ /* 0x000fe4000fffe0ff */
[----:B------:R-:W-:Y:S02]  /*1ce0*/  UIADD3.64 UR20, UPT, UPT, UR50, 0x2, URZ ;  /* 0x0000000232147897 */ /* 0x000fe4000fffe0ff */
[----:B------:R-:W-:-:S02]  /*1cf0*/  UIADD3.64 UR28, UPT, UPT, UR50, 0x4, URZ ;  /* 0x00000004321c7897 */ /* 0x000fc4000fffe0ff */
[----:B------:R-:W-:Y:S02]  /*1d00*/  UIADD3.64 UR30, UPT, UPT, UR48, 0x3fe, URZ ;  /* 0x000003fe301e7897 */ /* 0x000fe4000fffe0ff */
[----:B------:R-:W-:Y:S02]  /*1d10*/  UIADD3.64 UR32, UPT, UPT, UR50, 0x3fe, URZ ;  /* 0x000003fe32207897 */ /* 0x000fe4000fffe0ff */
[----:B------:R-:W-:Y:S02]  /*1d20*/  UIADD3.64 UR34, UPT, UPT, UR48, 0x400, URZ ;  /* 0x0000040030227897 */ /* 0x000fe4000fffe0ff */
[----:B------:R-:W-:Y:S02]  /*1d30*/  UIADD3.64 UR36, UPT, UPT, UR50, 0x400, URZ ;  /* 0x0000040032247897 */ /* 0x000fe4000fffe0ff */
[----:B------:R-:W-:Y:S02]  /*1d40*/  UIADD3.64 UR38, UPT, UPT, UR48, 0x402, URZ ;  /* 0x0000040230267897 */ /* 0x000fe4000fffe0ff */
[----:B------:R-:W-:Y:S01]  /*1d50*/  UIADD3.64 UR40, UPT, UPT, UR50, 0x402, URZ ;  /* 0x0000040232287897 */ /* 0x000fe2000fffe0ff */
[----:B------:R-:W-:Y:S01]  /*1d60*/  UMOV UR18, 0x0 ;  /* 0x0000000000127882 */ /* 0x000fe20000000000 */
[----:B------:R-:W-:Y:S01]  /*1d70*/  UMOV UR19, 0x8200490 ;  /* 0x0820049000137882 */ /* 0x000fe20000000000 */
[----:B------:R-:W-:Y:S01]  /*1d80*/  UIADD3.64 UR44, UPT, UPT, UR48, 0x404, URZ ;  /* 0x00000404302c7897 */ /* 0x000fe2000fffe0ff */
[----:B------:R-:W-:Y:S01]  /*1d90*/  UMOV UR15, 0x40004040 ;  /* 0x40004040000f7882 */ /* 0x000fe20000000000 */
[----:B------:R-:W-:Y:S01]  /*1da0*/  UIADD3.64 UR46, UPT, UPT, UR50, 0x404, URZ ;  /* 0x00000404322e7897 */ /* 0x000fe2000fffe0ff */
[----:B------:R-:W-:Y:S01]  /*1db0*/  UMOV UR17, 0x40004040 ;  /* 0x4000404000117882 */ /* 0x000fe20000000000 */
[----:B------:R-:W-:Y:S01]  /*1dc0*/  UMOV UR52, 0x0 ;  /* 0x0000000000347882 */ /* 0x000fe20000000000 */
[----:B------:R-:W-:Y:S01]  /*1dd0*/  UMOV UR53, 0x8200490 ;  /* 0x0820049000357882 */ /* 0x000fe20000000000 */
[----:B------:R-:W-:Y:S01]  /*1de0*/  UMOV UR54, 0x0 ;  /* 0x0000000000367882 */ /* 0x000fe20000000000 */
[----:B------:R-:W-:Y:S01]  /*1df0*/  UMOV UR55, 0x8200490 ;  /* 0x0820049000377882 */ /* 0x000fe20000000000 */
[----:B------:R2:W-:Y:S01]  /*1e00*/  UTCHMMA gdesc[UR14], gdesc[UR16], tmem[UR8], tmem[UR18], idesc[UR19], !UPT ;  /* 0x00ff12100e0075ea */ /* 0x0005e2000f800008 */
[----:B------:R-:W-:Y:S01]  /*1e10*/  UMOV UR56, 0x0 ;  /* 0x0000000000387882 */ /* 0x000fe20000000000 */
[----:B------:R-:W-:Y:S01]  /*1e20*/  UMOV UR57, 0x8200490 ;  /* 0x0820049000397882 */ /* 0x000fe20000000000 */
[----:B------:R2:W-:Y:S01]  /*1e30*/  UTCHMMA gdesc[UR48], gdesc[UR50], tmem[UR8], tmem[UR52], idesc[UR53], UPT ;  /* 0x00ff3432300075ea */ /* 0x0005e2000b800008 */
        /* <DEDUP_REMOVED lines=12> */
[----:B------:R2:W-:Y:S01]  /*1f00*/  UTCHMMA gdesc[UR38], gdesc[UR40], tmem[UR8], tmem[UR62], idesc[UR63], UPT ;  /* 0x00ff3e28260075ea */ /* 0x0005e2000b800008 */
[----:B------:R2:W-:Y:S01]  /*1f10*/  UTCHMMA gdesc[UR44], gdesc[UR46], tmem[UR8], tmem[UR64], idesc[UR65], UPT ;  /* 0x00ff402e2c0075ea */ /* 0x0005e2000b800008 */
[----:B------:R-:W-:Y:S01]  /*1f20*/  NOP ;  /* 0x0000000000007918 */ /* 0x000fe20000000000 */
.L_x_59:
[----:B------:R-:W-:Y:S01]  /*1f30*/  ELECT P0, URZ, PT ;  /* 0x0000000000ff782f */ /* 0x000fe20003800000 */
[----:B--2---:R-:W-:Y:S01]  /*1f40*/  UMOV UR4, UR13 ;  /* 0x0000000d00047c82 */ /* 0x004fe20008000000 */
[----:B------:R-:W-:Y:S02]  /*1f50*/  UMOV UR5, URZ ;  /* 0x000000ff00057c82 */ /* 0x000fe40008000000 */
[----:B------:R-:W-:-:S13]  /*1f60*/  ISETP.LT.U32.AND P0, PT, R132, 0x20, P0 ;  /* 0x000000208400780c */ /* 0x000fda0000701070 */
[----:B------:R-:W-:Y:S01]  /*1f70*/  VOTEU.ANY UP0, P0 ;  /* 0x0000000000ff7886 */ /* 0x000fe20000000100 */
[----:B------:R-:W-:Y:S01]  /*1f80*/  VOTEU.ANY UP1, P0 ;  /* 0x0000000000ff7886 */ /* 0x000fe20000020100 */
[----:B------:R-:W-:-:S03]  /*1f90*/  ISETP.GE.U32.AND P0, PT, R12, 0x81, PT ;  /* 0x000000810c00780c */ /* 0x000fc60003f06070 */
[----:B------:R-:W-:Y:S02]  /*1fa0*/  @UP0 UMOV UR4, UR4 ;  /* 0x0000000400040c82 */ /* 0x000fe40008000000 */
[----:B------:R2:W-:Y:S01]  /*1fb0*/  @UP1 UTCBAR [UR4], URZ ;  /* 0x000000ff040013e9 */ /* 0x0005e200080000ff */
[----:B------:R-:W-:Y:S06]  /*1fc0*/  BAR.SYNC.DEFER_BLOCKING 0x0 ;  /* 0x0000000000007b1d */ /* 0x000fec0000010000 */
[----:B------:R-:W3:Y:S02]  /*1fd0*/  SYNCS.PHASECHK.TRANS64.TRYWAIT P1, [UR9+0x30020], RZ ;  /* 0x030020ffff0075a7 */ /* 0x000ee40008021109 */
[----:B--23--:R-:W-:Y:S05]  /*1fe0*/  @!P1 BRA `(.L_x_60) ;  /* 0x0000001000989947 */ /* 0x00cfea0003800000 */
.L_x_75:
[----:B------:R-:W-:Y:S01]  /*1ff0*/  IMAD.MOV.U32 R2, RZ, RZ, RZ ;  /* 0x000000ffff027224 */ /* 0x000fe200078e00ff */
[----:B------:R-:W-:Y:S06]  /*2000*/  @!P0 BRA `(.L_x_57) ;  /* 0x0000000400d08947 */ /* 0x000fec0003800000 */
[----:B------:R-:W2:Y:S01]  /*2010*/  LDCU UR44, c[0x0][0x3a0] ;  /* 0x00007400ff2c77ac */ /* 0x000ea20008000800 */
[----:B------:R-:W-:Y:S01]  /*2020*/  UMOV UR45, 0x80 ;  /* 0x00000080002d7882 */ /* 0x000fe20000000000 */
[----:B------:R-:W-:-:S05]  /*2030*/  UMOV UR13, 0x1 ;  /* 0x00000001000d7882 */ /* 0x000fca0000000000 */
.L_x_64:
[----:B------:R-:W-:Y:S01]  /*2040*/  BAR.SYNC.DEFER_BLOCKING 0x0 ;  /* 0x0000000000007b1d */ /* 0x000fe20000010000 */
[----:B------:R-:W-:Y:S01]  /*2050*/  ULEA UR46, UR13, UR9, 0x3 ;  /* 0x000000090d2e7291 */ /* 0x000fe2000f8e18ff */
[----:B------:R-:W-:Y:S01]  /*2060*/  @!P3 IMAD.MOV.U32 R3, RZ, RZ, 0x10000 ;  /* 0x00010000ff03b424 */ /* 0x000fe200078e00ff */
[----:B------:R-:W-:Y:S01]  /*2070*/  ELECT P1, URZ, PT ;  /* 0x0000000000ff782f */ /* 0x000fe20003820000 */
[----:B------:R-:W-:-:S03]  /*2080*/  ULEA UR4, UR13, UR9, 0xf ;  /* 0x000000090d047291 */ /* 0x000fc6000f8e78ff */
[----:B------:R-:W-:Y:S01]  /*2090*/  ISETP.LT.U32.AND P1, PT, R132, 0x40, P1 ;  /* 0x000000408400780c */ /* 0x000fe20000f21070 */
[----:B------:R-:W-:Y:S01]  /*20a0*/  ULOP3.LUT UR26, UR12, 0x1, URZ, 0xc0, !UPT ;  /* 0x000000010c1a7892 */ /* 0x000fe2000f8ec0ff */
[----:B------:R-:W-:-:S03]  /*20b0*/  ELECT P0, URZ, PT ;  /* 0x0000000000ff782f */ /* 0x000fc60003800000 */
[----:B------:R-:W-:Y:S02]  /*20c0*/  ULEA UR24, UR26, UR4, 0xe ;  /* 0x000000041a187291 */ /* 0x000fe4000f8e70ff */
[----:B------:R-:W-:Y:S01]  /*20d0*/  ULEA UR26, UR26, UR45, 0x6 ;  /* 0x0000002d1a1a7291 */ /* 0x000fe2000f8e30ff */
[----:B------:R-:W-:-:S05]  /*20e0*/  ISETP.LT.U32.AND P0, PT, R132, 0x40, P0 ;  /* 0x000000408400780c */ /* 0x000fca0000701070 */
[----:B------:R-:W-:Y:S01]  /*20f0*/  VOTEU.ANY UP0, P1 ;  /* 0x0000000000ff7886 */ /* 0x000fe20000800100 */
[----:B------:R-:W-:Y:S01]  /*2100*/  UMOV UR22, UR26 ;  /* 0x0000001a00167c82 */ /* 0x000fe20008000000 */
[----:B------:R3:W-:Y:S01]  /*2110*/  @!P3 SYNCS.ARRIVE.TRANS64 RZ, [UR46+0x30000], R3 ;  /* 0x03000003ffffb9a7 */ /* 0x0007e2000800002e */
[----:B------:R5:W-:Y:S06]  /*2120*/  MEMBAR.ALL.CTA ;  /* 0x0000000000007992 */ /* 0x000bec0000008000 */
[----:B-----5:R-:W5:Y:S01]  /*2130*/  FENCE.VIEW.ASYNC.S ;  /* 0x00000000000073c6 */ /* 0x020f620000000000 */
[----:B------:R-:W-:Y:S01]  /*2140*/  @UP0 UIADD3 UR25, UPT, UPT, UR46, 0x30000, URZ ;  /* 0x000300002e190890 */ /* 0x000fe2000fffe0ff */
[----:B-----5:R-:W-:Y:S01]  /*2150*/  VOTEU.ANY UP0, P1 ;  /* 0x0000000000ff7886 */ /* 0x020fe20000800100 */
[----:B------:R-:W-:Y:S01]  /*2160*/  VOTEU.ANY UP1, P0 ;  /* 0x0000000000ff7886 */ /* 0x000fe20000020100 */
[----:B---3--:R-:W-:-:S04]  /*2170*/  IMAD.U32 R3, R2, -0x80000000, RZ ;  /* 0x8000000002037824 */ /* 0x008fc800078e00ff */
        /* <DEDUP_REMOVED lines=9> */
[----:B------:R-:W5:Y:S02]  /*2210*/  SYNCS.PHASECHK.TRANS64.TRYWAIT P0, [UR46+0x30000], R3 ;  /* 0x03000003ff0075a7 */ /* 0x000f64000800112e */
[----:B---3-5:R-:W-:Y:S05]  /*2220*/  @!P0 BRA `(.L_x_61) ;  /* 0x0000001000148947 */ /* 0x028fea0003800000 */
.L_x_76:
        /* <DEDUP_REMOVED lines=11> */
[----:B------:R-:W-:Y:S02]  /*22e0*/  UIADD3 UR60, UP3, UPT, UR18, 0x2, URZ ;  /* 0x00000002123c7890 */ /* 0x000fe4000ff7e0ff */
[----:B------:R-:W-:Y:S02]  /*22f0*/  UIADD3 UR62, UP4, UPT, UR18, 0x4, URZ ;  /* 0x00000004123e7890 */ /* 0x000fe4000ff9e0ff */
[----:B------:R-:W-:Y:S02]  /*2300*/  UIADD3.X UR5, UPT, UPT, UR5, 0x40004040, URZ, UP0, !UPT ;  /* 0x4000404005057890 */ /* 0x000fe400087fe4ff */
[----:B------:R-:W-:Y:S02]  /*2310*/  UIADD3 UR64, UP5, UPT, UR18, 0x3fe, URZ ;  /* 0x000003fe12407890 */ /* 0x000fe4000ffbe0ff */
[----:B------:R-:W-:-:S02]  /*2320*/  UIADD3 UR66, UP0, UPT, UR18, 0x400, URZ ;  /* 0x0000040012427890 */ /* 0x000fc4000ff1e0ff */
[----:B------:R-:W-:Y:S02]  /*2330*/  UIADD3 UR68, UP1, UPT, UR18, 0x402, URZ ;  /* 0x0000040212447890 */ /* 0x000fe4000ff3e0ff */
[----:B------:R-:W-:Y:S02]  /*2340*/  UIADD3.X UR61, UPT, UPT, UR19, URZ, URZ, UP3, !UPT ;  /* 0x000000ff133d7290 */ /* 0x000fe40009ffe4ff */
[----:B------:R-:W-:Y:S02]  /*2350*/  UIADD3 UR38, UP2, UPT, UR18, 0x404, URZ ;  /* 0x0000040412267890 */ /* 0x000fe4000ff5e0ff */
[----:B------:R-:W-:Y:S02]  /*2360*/  UIADD3 UR28, UP3, UPT, UR4, 0x2, URZ ;  /* 0x00000002041c7890 */ /* 0x000fe4000ff7e0ff */
[----:B------:R-:W-:Y:S02]  /*2370*/  UIADD3.X UR63, UPT, UPT, UR19, URZ, URZ, UP4, !UPT ;  /* 0x000000ff133f7290 */ /* 0x000fe4000a7fe4ff */
[----:B------:R-:W-:-:S02]  /*2380*/  UIADD3 UR30, UP4, UPT, UR4, 0x4, URZ ;  /* 0x00000004041e7890 */ /* 0x000fc4000ff9e0ff */
[----:B------:R-:W-:Y:S02]  /*2390*/  UIADD3.X UR65, UPT, UPT, UR19, URZ, URZ, UP5, !UPT ;  /* 0x000000ff13417290 */ /* 0x000fe4000affe4ff */
[----:B------:R-:W-:Y:S02]  /*23a0*/  UIADD3 UR32, UP5, UPT, UR4, 0x3fe, URZ ;  /* 0x000003fe04207890 */ /* 0x000fe4000ffbe0ff */
[----:B------:R-:W-:Y:S02]  /*23b0*/  UIADD3.X UR67, UPT, UPT, UR19, URZ, URZ, UP0, !UPT ;  /* 0x000000ff13437290 */ /* 0x000fe400087fe4ff */
[----:B------:R-:W-:Y:S02]  /*23c0*/  UIADD3 UR34, UP0, UPT, UR4, 0x400, URZ ;  /* 0x0000040004227890 */ /* 0x000fe4000ff1e0ff */
[----:B------:R-:W-:Y:S02]  /*23d0*/  UIADD3.X UR69, UPT, UPT, UR19, URZ, URZ, UP1, !UPT ;  /* 0x000000ff13457290 */ /* 0x000fe40008ffe4ff */
[----:B------:R-:W-:-:S02]  /*23e0*/  UIADD3 UR36, UP1, UPT, UR4, 0x402, URZ ;  /* 0x0000040204247890 */ /* 0x000fc4000ff3e0ff */
[----:B------:R-:W-:Y:S02]  /*23f0*/  UIADD3.X UR39, UPT, UPT, UR19, URZ, URZ, UP2, !UPT ;  /* 0x000000ff13277290 */ /* 0x000fe400097fe4ff */
[----:B------:R-:W-:Y:S02]  /*2400*/  UIADD3.X UR29, UPT, UPT, UR5, URZ, URZ, UP3, !UPT ;  /* 0x000000ff051d7290 */ /* 0x000fe40009ffe4ff */
[----:B------:R-:W-:Y:S02]  /*2410*/  UIADD3 UR40, UP2, UPT, UR4, 0x404, URZ ;  /* 0x0000040404287890 */ /* 0x000fe4000ff5e0ff */
[----:B------:R-:W-:Y:S02]  /*2420*/  UIADD3.X UR31, UPT, UPT, UR5, URZ, URZ, UP4, !UPT ;  /* 0x000000ff051f7290 */ /* 0x000fe4000a7fe4ff */
[----:B------:R-:W-:Y:S02]  /*2430*/  UIADD3.X UR33, UPT, UPT, UR5, URZ, URZ, UP5, !UPT ;  /* 0x000000ff05217290 */ /* 0x000fe4000affe4ff */
[----:B------:R-:W-:-:S02]  /*2440*/  UIADD3.X UR35, UPT, UPT, UR5, URZ, URZ, UP0, !UPT ;  /* 0x000000ff05237290 */ /* 0x000fc400087fe4ff */
[----:B------:R-:W-:Y:S01]  /*2450*/  UIADD3.X UR37, UPT, UPT, UR5, URZ, URZ, UP1, !UPT ;  /* 0x000000ff05257290 */ /* 0x000fe20008ffe4ff */
[----:B------:R-:W-:Y:S01]  /*2460*/  UMOV UR14, 0x0 ;  /* 0x00000000000e7882 */ /* 0x000fe20000000000 */
[----:B------:R-:W-:Y:S01]  /*2470*/  UMOV UR15, 0x8200490 ;  /* 0x08200490000f7882 */ /* 0x000fe20000000000 */
[----:B------:R-:W-:Y:S01]  /*2480*/  UMOV UR17, 0x40004040 ;  /* 0x4000404000117882 */ /* 0x000fe20000000000 */
[----:B------:R-:W-:Y:S01]  /*2490*/  UMOV UR25, 0x40004040 ;  /* 0x4000404000197882 */ /* 0x000fe20000000000 */
[----:B------:R-:W-:Y:S01]  /*24a0*/  UIADD3.X UR41, UPT, UPT, UR5, URZ, URZ, UP2, !UPT ;  /* 0x000000ff05297290 */ /* 0x000fe200097fe4ff */
[----:B------:R3:W-:Y:S01]  /*24b0*/  UTCHMMA gdesc[UR16], gdesc[UR24], tmem[UR8], tmem[UR14], idesc[UR15], UPT ;  /* 0x00ff0e18100075ea */ /* 0x0007e2000b800008 */
[----:B------:R-:W-:Y:S01]  /*24c0*/  UMOV UR20, 0x0 ;  /* 0x0000000000147882 */ /* 0x000fe20000000000 */
[----:B------:R-:W-:Y:S01]  /*24d0*/  UMOV UR21, 0x8200490 ;  /* 0x0820049000157882 */ /* 0x000fe20000000000 */
[----:B------:R-:W-:Y:S01]  /*24e0*/  UMOV UR48, 0x0 ;  /* 0x0000000000307882 */ /* 0x000fe20000000000 */
[----:B------:R-:W-:Y:S01]  /*24f0*/  UMOV UR49, 0x8200490 ;  /* 0x0820049000317882 */ /* 0x000fe20000000000 */
        /* <DEDUP_REMOVED lines=18> */
.L_x_62:
[----:B------:R-:W-:Y:S01]  /*2620*/  ELECT P0, URZ, PT ;  /* 0x0000000000ff782f */ /* 0x000fe20003800000 */
[----:B---3--:R-:W-:-:S03]  /*2630*/  UIADD3 UR4, UPT, UPT, UR46, 0x30020, URZ ;  /* 0x000300202e047890 */ /* 0x008fc6000fffe0ff */
[----:B------:R-:W-:Y:S01]  /*2640*/  ISETP.LT.U32.AND P0, PT, R132, 0x20, P0 ;  /* 0x000000208400780c */ /* 0x000fe20000701070 */
[----:B------:R-:W-:-:S12]  /*2650*/  UMOV UR5, URZ ;  /* 0x000000ff00057c82 */ /* 0x000fd80008000000 */
[----:B------:R-:W-:Y:S01]  /*2660*/  VOTEU.ANY UP0, P0 ;  /* 0x0000000000ff7886 */ /* 0x000fe20000000100 */
[----:B------:R-:W-:-:S04]  /*2670*/  VOTEU.ANY UP1, P0 ;  /* 0x0000000000ff7886 */ /* 0x000fc80000020100 */
[----:B------:R-:W-:Y:S02]  /*2680*/  @UP0 UMOV UR4, UR4 ;  /* 0x0000000400040c82 */ /* 0x000fe40008000000 */
[----:B------:R3:W-:Y:S01]  /*2690*/  @UP1 UTCBAR [UR4], URZ ;  /* 0x000000ff040013e9 */ /* 0x0007e200080000ff */
[----:B------:R-:W-:Y:S06]  /*26a0*/  BAR.SYNC.DEFER_BLOCKING 0x0 ;  /* 0x0000000000007b1d */ /* 0x000fec0000010000 */
[----:B------:R-:W5:Y:S02]  /*26b0*/  SYNCS.PHASECHK.TRANS64.TRYWAIT P0, [UR46+0x30020], R3 ;  /* 0x03002003ff0075a7 */ /* 0x000f64000800112e */
[----:B---3-5:R-:W-:Y:S05]  /*26c0*/  @!P0 BRA `(.L_x_63) ;  /* 0x0000000800f88947 */ /* 0x028fea0003800000 */
.L_x_77:
[----:B------:R-:W-:Y:S02]  /*26d0*/  UIADD3 UR13, UPT, UPT, UR13, 0x1, URZ ;  /* 0x000000010d0d7890 */ /* 0x000fe4000fffe0ff */
[----:B------:R-:W-:Y:S02]  /*26e0*/  UIADD3 UR45, UPT, UPT, UR45, 0x80, URZ ;  /* 0x000000802d2d7890 */ /* 0x000fe4000fffe0ff */
[----:B------:R-:W-:-:S04]  /*26f0*/  UISETP.NE.U32.AND UP0, UPT, UR13, 0x3, UPT ;  /* 0x000000030d00788c */ /* 0x000fc8000bf05070 */
[----:B------:R-:W-:Y:S02]  /*2700*/  USEL UR13, UR13, URZ, UP0 ;  /* 0x000000ff0d0d7287 */ /* 0x000fe40008000000 */
[----:B------:R-:W-:Y:S02]  /*2710*/  USEL UR4, URZ, 0x1, UP0 ;  /* 0x00000001ff047887 */ /* 0x000fe40008000000 */
[----:B--2---:R-:W-:-:S04]  /*2720*/  UISETP.GE.AND UP0, UPT, UR45, UR44, UPT ;  /* 0x0000002c2d00728c */ /* 0x004fc8000bf06270 */
[----:B------:R-:W-:-:S05]  /*2730*/  LOP3.LUT R2, R2, UR4, RZ, 0x3c, !PT ;  /* 0x0000000402027c12 */ /* 0x000fca000f8e3cff */
[----:B------:R-:W-:Y:S05]  /*2740*/  BRA.U !UP0, `(.L_x_64) ;  /* 0xfffffff9083c7547 */ /* 0x000fea000b83ffff */
.L_x_57:
[----:B---3-5:R-:W-:Y:S06]  /*2750*/  BAR.SYNC.DEFER_BLOCKING 0x0 ;  /* 0x0000000000007b1d */ /* 0x028fec0000010000 */
[----:B------:R-:W-:Y:S04]  /*2760*/  BSSY.RECONVERGENT B5, `(.L_x_65) ;  /* 0x0000004000057945 */ /* 0x000fe80003800200 */
[----:B------:R-:W-:Y:S05]  /*2770*/  @P3 BRA `(.L_x_66) ;  /* 0x0000000000083947 */ /* 0x000fea0003800000 */
[----:B------:R-:W2:Y:S02]  /*2780*/  SYNCS.CCTL.IV [UR9+0x30000] ;  /* 0x03000000ff0079b1 */ /* 0x000ea40008000009 */
[----:B--2---:R-:W2:Y:S02]  /*2790*/  SYNCS.CCTL.IV [UR9+0x30020] ;  /* 0x03002000ff0079b1 */ /* 0x004ea40008000009 */
.L_x_66:
[----:B------:R-:W-:Y:S05]  /*27a0*/  BSYNC.RECONVERGENT B5 ;  /* 0x0000000000057941 */ /* 0x000fea0003800200 */
.L_x_65:
[----:B--2---:R-:W-:Y:S06]  /*27b0*/  BAR.SYNC.DEFER_BLOCKING 0x0 ;  /* 0x0000000000007b1d */ /* 0x004fec0000010000 */
[----:B------:R-:W-:Y:S04]  /*27c0*/  BSSY.RECONVERGENT B5, `(.L_x_67) ;  /* 0x0000004000057945 */ /* 0x000fe80003800200 */
[----:B------:R-:W-:Y:S05]  /*27d0*/  @P3 BRA `(.L_x_68) ;  /* 0x0000000000083947 */ /* 0x000fea0003800000 */
[----:B------:R-:W2:Y:S02]  /*27e0*/  SYNCS.CCTL.IV [UR9+0x30008] ;  /* 0x03000800ff0079b1 */ /* 0x000ea40008000009 */
[----:B--2---:R-:W2:Y:S02]  /*27f0*/  SYNCS.CCTL.IV [UR9+0x30028] ;  /* 0x03002800ff0079b1 */ /* 0x004ea40008000009 */
.L_x_68:
[----:B------:R-:W-:Y:S05]  /*2800*/  BSYNC.RECONVERGENT B5 ;  /* 0x0000000000057941 */ /* 0x000fea0003800200 */
.L_x_67:
[----:B--2---:R-:W-:Y:S06]  /*2810*/  BAR.SYNC.DEFER_BLOCKING 0x0 ;  /* 0x0000000000007b1d */ /* 0x004fec0000010000 */
[----:B------:R-:W-:Y:S04]  /*2820*/  BSSY.RECONVERGENT B5, `(.L_x_69) ;  /* 0x0000004000057945 */ /* 0x000fe80003800200 */
[----:B------:R-:W-:Y:S05]  /*2830*/  @P3 BRA `(.L_x_70) ;  /* 0x0000000000083947 */ /* 0x000fea0003800000 */
[----:B------:R-:W2:Y:S02]  /*2840*/  SYNCS.CCTL.IV [UR9+0x30010] ;  /* 0x03001000ff0079b1 */ /* 0x000ea40008000009 */
[----:B--2---:R-:W2:Y:S02]  /*2850*/  SYNCS.CCTL.IV [UR9+0x30030] ;  /* 0x03003000ff0079b1 */ /* 0x004ea40008000009 */
.L_x_70:
[----:B------:R-:W-:Y:S05]  /*2860*/  BSYNC.RECONVERGENT B5 ;  /* 0x0000000000057941 */ /* 0x000fea0003800200 */
.L_x_69:
[----:B------:R-:W-:Y:S01]  /*2870*/  USHF.L.U32 UR4, UR12, 0x15, URZ ;  /* 0x000000150c047899 */ /* 0x000fe200080006ff */
[C---:B------:R-:W-:Y:S01]  /*2880*/  IMAD.SHL.U32 R2, R0.reuse, 0x80, RZ ;  /* 0x0000008000027824 */ /* 0x040fe200078e00ff */
[----:B------:R-:W-:Y:S01]  /*2890*/  ELECT P0, URZ, PT ;  /* 0x0000000000ff782f */ /* 0x000fe20003800000 */
[----:B------:R-:W-:Y:S01]  /*28a0*/  IMAD.SHL.U32 R3, R0, 0x10, RZ ;  /* 0x0000001000037824 */ /* 0x000fe200078e00ff */
[----:B------:R-:W-:Y:S02]  /*28b0*/  ULOP3.LUT UR4, UR4, 0x600000, URZ, 0xc0, !UPT ;  /* 0x0060000004047892 */ /* 0x000fe4000f8ec0ff */
[----:B------:R-:W-:Y:S01]  /*28c0*/  LOP3.LUT R0, R2, 0x3f80, RZ, 0xc0, !PT ;  /* 0x00003f8002007812 */ /* 0x000fe200078ec0ff */
[----:B------:R-:W-:Y:S01]  /*28d0*/  ULOP3.LUT UR12, UR12, 0x1, URZ, 0xc0, !UPT ;  /* 0x000000010c0c7892 */ /* 0x000fe2000f8ec0ff */
[----:B------:R-:W-:Y:S01]  /*28e0*/  ISETP.LT.U32.AND P0, PT, R132, 0x40, P0 ;  /* 0x000000408400780c */ /* 0x000fe20000701070 */
[----:B------:R-:W-:Y:S01]  /*28f0*/  UIADD3 UR4, UPT, UPT, UR8, UR4, URZ ;  /* 0x0000000408047290 */ /* 0x000fe2000fffe0ff */
[----:B------:R-:W-:Y:S01]  /*2900*/  LOP3.LUT R0, R0, 0x70, R3, 0xf8, !PT ;  /* 0x0000007000007812 */ /* 0x000fe200078ef803 */
[----:B------:R-:W-:-:S02]  /*2910*/  ULEA UR13, UR12, UR23, 0x6 ;  /* 0x000000170c0d7291 */ /* 0x000fc4000f8e30ff */
[----:B------:R-:W-:Y:S01]  /*2920*/  ULEA UR12, UR12, UR9, 0xe ;  /* 0x000000090c0c7291 */ /* 0x000fe2000f8e70ff */
[C---:B------:R-:W-:Y:S01]  /*2930*/  LOP3.LUT R2, R0.reuse, 0x10, RZ, 0x3c, !PT ;  /* 0x0000001000027812 */ /* 0x040fe200078e3cff */
[----:B------:R-:W-:Y:S01]  /*2940*/  UMOV UR14, UR27 ;  /* 0x0000001b000e7c82 */ /* 0x000fe20008000000 */
[----:B------:R-:W-:Y:S02]  /*2950*/  LOP3.LUT R3, R0, 0x20, RZ, 0x3c, !PT ;  /* 0x0000002000037812 */ /* 0x000fe400078e3cff */
[----:B----4-:R-:W3:Y:S01]  /*2960*/  LDTM.x128 R4, tmem[UR4] ;  /* 0x00000004000479ee */ /* 0x010ee200083c0000 */
[----:B------:R-:W-:Y:S02]  /*2970*/  NOP ;  /* 0x0000000000007918 */ /* 0x000fe40000000000 */
[----:B---3--:R-:W-:Y:S01]  /*2980*/  VOTEU.ANY UP1, P0 ;  /* 0x0000000000ff7886 */ /* 0x008fe20000020100 */
[----:B------:R-:W-:Y:S01]  /*2990*/  VOTEU.ANY UP0, P0 ;  /* 0x0000000000ff7886 */ /* 0x000fe20000000100 */
[----:B------:R-:W-:-:S02]  /*29a0*/  F2FP.BF16.F32.PACK_AB R4, R5, R4 ;  /* 0x000000040504723e */ /* 0x000fc400000010ff */
[----:B------:R-:W-:Y:S02]  /*29b0*/  F2FP.BF16.F32.PACK_AB R68, R69, R68 ;  /* 0x000000444544723e */ /* 0x000fe400000010ff */
[----:B------:R-:W-:Y:S02]  /*29c0*/  F2FP.BF16.F32.PACK_AB R5, R7, R6 ;  /* 0x000000060705723e */ /* 0x000fe400000010ff */
[----:B------:R-:W-:Y:S02]  /*29d0*/  F2FP.BF16.F32.PACK_AB R12, R13, R12 ;  /* 0x0000000c0d0c723e */ /* 0x000fe400000010ff */
[----:B------:R-:W-:Y:S02]  /*29e0*/  F2FP.BF16.F32.PACK_AB R69, R71, R70 ;  /* 0x000000464745723e */ /* 0x000fe400000010ff */
[----:B------:R-:W-:Y:S02]  /*29f0*/  F2FP.BF16.F32.PACK_AB R76, R77, R76 ;  /* 0x0000004c4d4c723e */ /* 0x000fe400000010ff */
[----:B------:R-:W-:-:S02]  /*2a00*/  F2FP.BF16.F32.PACK_AB R6, R9, R8 ;  /* 0x000000080906723e */ /* 0x000fc400000010ff */
[----:B------:R-:W-:Y:S02]  /*2a10*/  F2FP.BF16.F32.PACK_AB R7, R11, R10 ;  /* 0x0000000a0b07723e */ /* 0x000fe400000010ff */
[----:B------:R-:W-:Y:S02]  /*2a20*/  F2FP.BF16.F32.PACK_AB R13, R15, R14 ;  /* 0x0000000e0f0d723e */ /* 0x000fe400000010ff */
[----:B------:R-:W-:Y:S01]  /*2a30*/  F2FP.BF16.F32.PACK_AB R20, R21, R20 ;  /* 0x000000141514723e */ /* 0x000fe200000010ff */
[----:B--2---:R2:W-:Y:S01]  /*2a40*/  STS.128 [R0+UR9], R4 ;  /* 0x0000000400007988 */ /* 0x0045e20008000c09 */
[----:B------:R-:W-:Y:S02]  /*2a50*/  F2FP.BF16.F32.PACK_AB R70, R73, R72 ;  /* 0x000000484946723e */ /* 0x000fe400000010ff */
[----:B------:R-:W-:Y:S02]  /*2a60*/  F2FP.BF16.F32.PACK_AB R71, R75, R74 ;  /* 0x0000004a4b47723e */ /* 0x000fe400000010ff */
[----:B------:R-:W-:-:S02]  /*2a70*/  F2FP.BF16.F32.PACK_AB R77, R79, R78 ;  /* 0x0000004e4f4d723e */ /* 0x000fc400000010ff */
[----:B------:R-:W-:Y:S01]  /*2a80*/  F2FP.BF16.F32.PACK_AB R84, R85, R84 ;  /* 0x000000545554723e */ /* 0x000fe200000010ff */
[----:B------:R3:W-:Y:S01]  /*2a90*/  STS.128 [R0+UR9+0x4000], R68 ;  /* 0x0040004400007988 */ /* 0x0007e20008000c09 */
[----:B------:R-:W-:Y:S02]  /*2aa0*/  F2FP.BF16.F32.PACK_AB R14, R17, R16 ;  /* 0x00000010110e723e */ /* 0x000fe400000010ff */
[----:B------:R-:W-:Y:S02]  /*2ab0*/  F2FP.BF16.F32.PACK_AB R15, R19, R18 ;  /* 0x00000012130f723e */ /* 0x000fe400000010ff */
[----:B------:R-:W-:Y:S02]  /*2ac0*/  F2FP.BF16.F32.PACK_AB R21, R23, R22 ;  /* 0x000000161715723e */ /* 0x000fe400000010ff */
[----:B------:R-:W-:Y:S01]  /*2ad0*/  F2FP.BF16.F32.PACK_AB R28, R29, R28 ;  /* 0x0000001c1d1c723e */ /* 0x000fe200000010ff */
[----:B------:R4:W-:Y:S01]  /*2ae0*/  STS.128 [R2+UR9], R12 ;  /* 0x0000000c02007988 */ /* 0x0009e20008000c09 */
[----:B------:R-:W-:-:S02]  /*2af0*/  F2FP.BF16.F32.PACK_AB R78, R81, R80 ;  /* 0x00000050514e723e */ /* 0x000fc400000010ff */
[----:B------:R-:W-:Y:S02]  /*2b00*/  F2FP.BF16.F32.PACK_AB R79, R83, R82 ;  /* 0x00000052534f723e */ /* 0x000fe400000010ff */
[----:B------:R-:W-:Y:S02]  /*2b10*/  F2FP.BF16.F32.PACK_AB R85, R87, R86 ;  /* 0x000000565755723e */ /* 0x000fe400000010ff */
[----:B------:R-:W-:Y:S01]  /*2b20*/  F2FP.BF16.F32.PACK_AB R92, R93, R92 ;  /* 0x0000005c5d5c723e */ /* 0x000fe200000010ff */
[----:B------:R4:W-:Y:S01]  /*2b30*/  STS.128 [R2+UR9+0x4000], R76 ;  /* 0x0040004c02007988 */ /* 0x0009e20008000c09 */
[----:B------:R-:W-:Y:S02]  /*2b40*/  F2FP.BF16.F32.PACK_AB R22, R25, R24 ;  /* 0x000000181916723e */ /* 0x000fe400000010ff */
[----:B------:R-:W-:Y:S02]  /*2b50*/  F2FP.BF16.F32.PACK_AB R23, R27, R26 ;  /* 0x0000001a1b17723e */ /* 0x000fe400000010ff */
[----:B------:R-:W-:-:S02]  /*2b60*/  F2FP.BF16.F32.PACK_AB R29, R31, R30 ;  /* 0x0000001e1f1d723e */ /* 0x000fc400000010ff */
[----:B------:R-:W-:Y:S01]  /*2b70*/  F2FP.BF16.F32.PACK_AB R36, R37, R36 ;  /* 0x000000242524723e */ /* 0x000fe200000010ff */
[----:B------:R4:W-:Y:S01]  /*2b80*/  STS.128 [R3+UR9], R20 ;  /* 0x0000001403007988 */ /* 0x0009e20008000c09 */
[----:B------:R-:W-:Y:S02]  /*2b90*/  F2FP.BF16.F32.PACK_AB R86, R89, R88 ;  /* 0x000000585956723e */ /* 0x000fe400000010ff */
[----:B------:R-:W-:Y:S02]  /*2ba0*/  F2FP.BF16.F32.PACK_AB R87, R91, R90 ;  /* 0x0000005a5b57723e */ /* 0x000fe400000010ff */
[----:B------:R-:W-:Y:S02]  /*2bb0*/  F2FP.BF16.F32.PACK_AB R93, R95, R94 ;  /* 0x0000005e5f5d723e */ /* 0x000fe400000010ff */
[----:B------:R-:W-:Y:S01]  /*2bc0*/  F2FP.BF16.F32.PACK_AB R100, R101, R100 ;  /* 0x000000646564723e */ /* 0x000fe200000010ff */
[----:B------:R4:W-:Y:S01]  /*2bd0*/  STS.128 [R3+UR9+0x4000], R84 ;  /* 0x0040005403007988 */ /* 0x0009e20008000c09 */
        /* <DEDUP_REMOVED lines=8> */
[----:B------:R-:W-:Y:S02]  /*2c60*/  LOP3.LUT R8, R0, 0x30, RZ, 0x3c, !PT ;  /* 0x0000003000087812 */ /* 0x000fe400078e3cff */
[----:B------:R-:W-:Y:S02]  /*2c70*/  F2FP.BF16.F32.PACK_AB R38, R41, R40 ;  /* 0x000000282926723e */ /* 0x000fe400000010ff */
[----:B------:R-:W-:Y:S01]  /*2c80*/  F2FP.BF16.F32.PACK_AB R39, R43, R42 ;  /* 0x0000002a2b27723e */ /* 0x000fe200000010ff */
[----:B------:R4:W-:Y:S01]  /*2c90*/  STS.128 [R8+UR9], R28 ;  /* 0x0000001c08007988 */ /* 0x0009e20008000c09 */
[----:B------:R-:W-:Y:S02]  /*2ca0*/  F2FP.BF16.F32.PACK_AB R45, R47, R46 ;  /* 0x0000002e2f2d723e */ /* 0x000fe400000010ff */
[----:B------:R-:W-:Y:S01]  /*2cb0*/  F2FP.BF16.F32.PACK_AB R52, R53, R52 ;  /* 0x000000343534723e */ /* 0x000fe200000010ff */
[----:B------:R4:W-:Y:S01]  /*2cc0*/  STS.128 [R8+UR9+0x4000], R92 ;  /* 0x0040005c08007988 */ /* 0x0009e20008000c09 */
[----:B------:R-:W-:-:S02]  /*2cd0*/  F2FP.BF16.F32.PACK_AB R102, R105, R104 ;  /* 0x000000686966723e */ /* 0x000fc400000010ff */
[----:B------:R-:W-:Y:S02]  /*2ce0*/  F2FP.BF16.F32.PACK_AB R103, R107, R106 ;  /* 0x0000006a6b67723e */ /* 0x000fe400000010ff */
[----:B------:R-:W-:Y:S02]  /*2cf0*/  F2FP.BF16.F32.PACK_AB R109, R111, R110 ;  /* 0x0000006e6f6d723e */ /* 0x000fe400000010ff */
[----:B------:R-:W-:Y:S02]  /*2d00*/  F2FP.BF16.F32.PACK_AB R116, R117, R116 ;  /* 0x000000747574723e */ /* 0x000fe400000010ff */
[----:B------:R-:W-:Y:S02]  /*2d10*/  LOP3.LUT R9, R0, 0x40, RZ, 0x3c, !PT ;  /* 0x0000004000097812 */ /* 0x000fe400078e3cff */
[----:B------:R-:W-:Y:S02]  /*2d20*/  F2FP.BF16.F32.PACK_AB R46, R49, R48 ;  /* 0x00000030312e723e */ /* 0x000fe400000010ff */
[----:B------:R-:W-:Y:S01]  /*2d30*/  F2FP.BF16.F32.PACK_AB R47, R51, R50 ;  /* 0x00000032332f723e */ /* 0x000fe200000010ff */
[----:B------:R4:W-:Y:S01]  /*2d40*/  STS.128 [R9+UR9], R36 ;  /* 0x0000002409007988 */ /* 0x0009e20008000c09 */
[----:B------:R-:W-:-:S02]  /*2d50*/  F2FP.BF16.F32.PACK_AB R53, R55, R54 ;  /* 0x000000363735723e */ /* 0x000fc400000010ff */
[----:B------:R-:W-:Y:S01]  /*2d60*/  F2FP.BF16.F32.PACK_AB R60, R61, R60 ;  /* 0x0000003c3d3c723e */ /* 0x000fe200000010ff */
[----:B------:R4:W-:Y:S01]  /*2d70*/  STS.128 [R9+UR9+0x4000], R100 ;  /* 0x0040006409007988 */ /* 0x0009e20008000c09 */
[----:B------:R-:W-:Y:S02]  /*2d80*/  F2FP.BF16.F32.PACK_AB R110, R113, R112 ;  /* 0x00000070716e723e */ /* 0x000fe400000010ff */
[----:B------:R-:W-:Y:S02]  /*2d90*/  F2FP.BF16.F32.PACK_AB R111, R115, R114 ;  /* 0x00000072736f723e */ /* 0x000fe400000010ff */
[----:B------:R-:W-:Y:S02]  /*2da0*/  F2FP.BF16.F32.PACK_AB R117, R119, R118 ;  /* 0x000000767775723e */ /* 0x000fe400000010ff */
[----:B------:R-:W-:Y:S02]  /*2db0*/  F2FP.BF16.F32.PACK_AB R124, R125, R124 ;  /* 0x0000007c7d7c723e */ /* 0x000fe400000010ff */
[----:B------:R-:W-:-:S02]  /*2dc0*/  LOP3.LUT R10, R0, 0x50, RZ, 0x3c, !PT ;  /* 0x00000050000a7812 */ /* 0x000fc400078e3cff */
[----:B------:R-:W-:Y:S02]  /*2dd0*/  F2FP.BF16.F32.PACK_AB R54, R57, R56 ;  /* 0x000000383936723e */ /* 0x000fe400000010ff */
[----:B------:R-:W-:Y:S01]  /*2de0*/  F2FP.BF16.F32.PACK_AB R55, R59, R58 ;  /* 0x0000003a3b37723e */ /* 0x000fe200000010ff */
[----:B------:R4:W-:Y:S01]  /*2df0*/  STS.128 [R10+UR9], R44 ;  /* 0x0000002c0a007988 */ /* 0x0009e20008000c09 */
[----:B------:R-:W-:Y:S02]  /*2e00*/  F2FP.BF16.F32.PACK_AB R61, R63, R62 ;  /* 0x0000003e3f3d723e */ /* 0x000fe400000010ff */
[----:B------:R-:W-:Y:S01]  /*2e10*/  F2FP.BF16.F32.PACK_AB R118, R121, R120 ;  /* 0x000000787976723e */ /* 0x000fe200000010ff */
[----:B------:R4:W-:Y:S01]  /*2e20*/  STS.128 [R10+UR9+0x4000], R108 ;  /* 0x0040006c0a007988 */ /* 0x0009e20008000c09 */
[----:B------:R-:W-:Y:S02]  /*2e30*/  F2FP.BF16.F32.PACK_AB R119, R123, R122 ;  /* 0x0000007a7b77723e */ /* 0x000fe400000010ff */
[----:B------:R-:W-:-:S02]  /*2e40*/  F2FP.BF16.F32.PACK_AB R125, R127, R126 ;  /* 0x0000007e7f7d723e */ /* 0x000fc400000010ff */
[C---:B--2---:R-:W-:Y:S02]  /*2e50*/  LOP3.LUT R4, R0.reuse, 0x60, RZ, 0x3c, !PT ;  /* 0x0000006000047812 */ /* 0x044fe400078e3cff */
[----:B------:R-:W-:Y:S02]  /*2e60*/  F2FP.BF16.F32.PACK_AB R62, R65, R64 ;  /* 0x00000040413e723e */ /* 0x000fe400000010ff */
[----:B------:R-:W-:Y:S01]  /*2e70*/  F2FP.BF16.F32.PACK_AB R63, R67, R66 ;  /* 0x00000042433f723e */ /* 0x000fe200000010ff */
[----:B------:R4:W-:Y:S01]  /*2e80*/  STS.128 [R4+UR9], R52 ;  /* 0x0000003404007988 */ /* 0x0009e20008000c09 */
[----:B------:R-:W-:Y:S02]  /*2e90*/  F2FP.BF16.F32.PACK_AB R126, R129, R128 ;  /* 0x00000080817e723e */ /* 0x000fe400000010ff */
[----:B------:R-:W-:Y:S01]  /*2ea0*/  F2FP.BF16.F32.PACK_AB R127, R131, R130 ;  /* 0x00000082837f723e */ /* 0x000fe200000010ff */
[----:B------:R4:W-:Y:S01]  /*2eb0*/  STS.128 [R4+UR9+0x4000], R116 ;  /* 0x0040007404007988 */ /* 0x0009e20008000c09 */
[----:B---3--:R-:W-:-:S05]  /*2ec0*/  LOP3.LUT R0, R0, 0x70, RZ, 0x3c, !PT ;  /* 0x0000007000007812 */ /* 0x008fca00078e3cff */
[----:B------:R4:W-:Y:S04]  /*2ed0*/  STS.128 [R0+UR9], R60 ;  /* 0x0000003c00007988 */ /* 0x0009e80008000c09 */
[----:B------:R4:W-:Y:S01]  /*2ee0*/  STS.128 [R0+UR9+0x4000], R124 ;  /* 0x0040007c00007988 */ /* 0x0009e20008000c09 */
[----:B------:R2:W-:Y:S06]  /*2ef0*/  MEMBAR.ALL.CTA ;  /* 0x0000000000007992 */ /* 0x0005ec0000008000 */
[----:B--2---:R-:W2:Y:S02]  /*2f00*/  FENCE.VIEW.ASYNC.S ;  /* 0x00000000000073c6 */ /* 0x004ea40000000000 */
[----:B--2---:R-:W-:Y:S06]  /*2f10*/  BAR.SYNC.DEFER_BLOCKING 0x0 ;  /* 0x0000000000007b1d */ /* 0x004fec0000010000 */
[----:B------:R4:W-:Y:S01]  /*2f20*/  @UP1 UTMASTG.2D [UR12], [UR10] ;  /* 0x0000000c0a0013b5 */ /* 0x0009e20008008000 */
[----:B------:R0:W-:Y:S01]  /*2f30*/  UTMACMDFLUSH ;  /* 0x00000000000079b7 */ /* 0x0001e20000000000 */
[----:B------:R-:W-:-:S04]  /*2f40*/  DEPBAR.LE SB0, 0x0 ;  /* 0x000080000000791a */ /* 0x000fc80000000000 */
[----:B------:R-:W-:Y:S08]  /*2f50*/  BAR.SYNC.DEFER_BLOCKING 0x0 ;  /* 0x0000000000007b1d */ /* 0x000ff00000010000 */
[----:B------:R-:W-:Y:S06]  /*2f60*/  BAR.SYNC.DEFER_BLOCKING 0x0 ;  /* 0x0000000000007b1d */ /* 0x000fec0000010000 */
[----:B----4-:R-:W-:Y:S05]  /*2f70*/  @P2 BRA `(.L_x_71) ;  /* 0x0000000000a02947 */ /* 0x010fea0003800000 */
[----:B------:R-:W2:Y:S01]  /*2f80*/  S2UR UR5, SR_CgaCtaId ;  /* 0x00000000000579c3 */ /* 0x000ea20000008800 */
[----:B------:R-:W-:Y:S01]  /*2f90*/  NOP ;  /* 0x0000000000007918 */ /* 0x000fe20000000000 */
[----:B------:R-:W-:Y:S01]  /*2fa0*/  UMOV UR4, 0x50 ;  /* 0x0000005000047882 */ /* 0x000fe20000000000 */
[----:B------:R-:W-:Y:S02]  /*2fb0*/  IMAD.U32 R0, RZ, RZ, UR8 ;  /* 0x00000008ff007e24 */ /* 0x000fe4000f8e00ff */
[----:B------:R-:W-:Y:S02]  /*2fc0*/  IMAD.MOV.U32 R3, RZ, RZ, 0xf ;  /* 0x0000000fff037424 */ /* 0x000fe400078e00ff */
[----:B------:R-:W-:Y:S01]  /*2fd0*/  IMAD.MOV.U32 R7, RZ, RZ, 0x1 ;  /* 0x00000001ff077424 */ /* 0x000fe200078e00ff */
[----:B------:R-:W-:-:S04]  /*2fe0*/  LOP3.LUT R0, R0, 0xffff, RZ, 0xc0, !PT ;  /* 0x0000ffff00007812 */ /* 0x000fc800078ec0ff */
[----:B------:R-:W-:-:S05]  /*2ff0*/  SHF.R.U32.HI R0, RZ, 0x5, R0 ;  /* 0x00000005ff007819 */ /* 0x000fca0000011600 */
[----:B------:R-:W-:Y:S01]  /*3000*/  VIADD R2, R0, 0x10 ;  /* 0x0000001000027836 */ /* 0x000fe20000000000 */
[----:B------:R-:W-:Y:S01]  /*3010*/  SHF.L.U32 R0, R3, R0, RZ ;  /* 0x0000000003007219 */ /* 0x000fe200000006ff */
[----:B--2---:R-:W-:-:S03]  /*3020*/  ULEA UR6, UR5, UR4, 0x18 ;  /* 0x0000000405067291 */ /* 0x004fc6000f8ec0ff */
[----:B------:R-:W-:-:S04]  /*3030*/  SHF.L.U32 R3, R7, R2, RZ ;  /* 0x0000000207037219 */ /* 0x000fc800000006ff */
[----:B------:R-:W-:Y:S02]  /*3040*/  LOP3.LUT R0, R3, R0, RZ, 0xfc, !PT ;  /* 0x0000000003007212 */ /* 0x000fe400078efcff */
[----:B------:R-:W2:Y:S02]  /*3050*/  LDS R5, [UR6] ;  /* 0x00000006ff057984 */ /* 0x000ea40008000800 */
[C---:B------:R-:W-:Y:S02]  /*3060*/  LOP3.LUT R2, R0.reuse, 0xffff, RZ, 0xc0, !PT ;  /* 0x0000ffff00027812 */ /* 0x040fe400078ec0ff */
[----:B--2---:R-:W-:-:S04]  /*3070*/  LOP3.LUT R3, R0, 0xffff, R5, 0x80, !PT ;  /* 0x0000ffff00037812 */ /* 0x004fc800078e8005 */
[----:B------:R-:W-:-:S13]  /*3080*/  ISETP.NE.AND P0, PT, R3, R2, PT ;  /* 0x000000020300720c */ /* 0x000fda0003f05270 */
[----:B------:R-:W-:Y:S05]  /*3090*/  @P0 BRA `(.L_x_72) ;  /* 0x0000000000500947 */ /* 0x000fea0003800000 */
[----:B------:R-:W-:Y:S02]  /*30a0*/  SHF.R.U32.HI R5, RZ, 0x10, R5 ;  /* 0x00000010ff057819 */ /* 0x000fe40000011605 */
[----:B------:R-:W-:-:S04]  /*30b0*/  SHF.R.U32.HI R2, RZ, 0x10, R0 ;  /* 0x00000010ff027819 */ /* 0x000fc80000011600 */
[----:B------:R-:W-:-:S04]  /*30c0*/  LOP3.LUT R5, R5, R2, RZ, 0xc0, !PT ;  /* 0x0000000205057212 */ /* 0x000fc800078ec0ff */
[----:B------:R-:W-:-:S13]  /*30d0*/  ISETP.NE.AND P0, PT, R5, R2, PT ;  /* 0x000000020500720c */ /* 0x000fda0003f05270 */
[----:B------:R-:W-:Y:S05]  /*30e0*/  @P0 BRA `(.L_x_73) ;  /* 0x0000000000300947 */ /* 0x000fea0003800000 */
[----:B------:R-:W-:Y:S01]  /*30f0*/  R2UR UR4, R0 ;  /* 0x00000000000472ca */ /* 0x000fe200000e0000 */
[----:B------:R-:W-:Y:S01]  /*3100*/  VOTEU.ANY UR5, UPT, PT ;  /* 0x0000000000057886 */ /* 0x000fe200038e0100 */
[----:B------:R-:W2:Y:S01]  /*3110*/  S2R R0, SR_LANEID ;  /* 0x0000000000007919 */ /* 0x000ea20000000000 */
[----:B------:R-:W-:-:S10]  /*3120*/  UFLO.U32 UR5, UR5 ;  /* 0x00000005000572bd */ /* 0x000fd400080e0000 */
[----:B------:R-:W-:-:S06]  /*3130*/  ULOP3.LUT UR4, URZ, UR4, URZ, 0x33, !UPT ;  /* 0x00000004ff047292 */ /* 0x000fcc000f8e33ff */
[----:B------:R-:W-:-:S04]  /*3140*/  IMAD.U32 R2, RZ, RZ, UR4 ;  /* 0x00000004ff027e24 */ /* 0x000fc8000f8e00ff */
[----:B------:R-:W3:Y:S02]  /*3150*/  REDUX UR7, R2 ;  /* 0x00000000020773c4 */ /* 0x000ee40000000000 */
[----:B------:R4:W-:Y:S01]  /*3160*/  UTCATOMSWS.AND URZ, UR4 ;  /* 0x0000000400ff79e3 */ /* 0x0009e20008000000 */
[----:B--2---:R-:W-:Y:S01]  /*3170*/  ISETP.EQ.U32.AND P0, PT, R0, UR5, PT ;  /* 0x0000000500007c0c */ /* 0x004fe2000bf02070 */
[----:B---3--:R-:W-:-:S12]  /*3180*/  IMAD.U32 R0, RZ, RZ, UR7 ;  /* 0x00000007ff007e24 */ /* 0x008fd8000f8e00ff */
[----:B------:R4:W-:Y:S01]  /*3190*/  @P0 ATOMS.AND RZ, [UR6], R0 ;  /* 0x00000000ffff098c */ /* 0x0009e2000a800006 */
[----:B------:R-:W-:Y:S05]  /*31a0*/  BRA `(.L_x_71) ;  /* 0x0000000000147947 */ /* 0x000fea0003800000 */
.L_x_73:
[----:B------:R-:W-:-:S07]  /*31b0*/  MOV R2, 0x31d0 ;  /* 0x000031d000027802 */ /* 0x000fce0000000f00 */
[----:B-1----:R-:W-:Y:S05]  /*31c0*/  CALL.REL.NOINC `($__internal_0_$__cuda_sm10x_tcgen05_guardrail_trap_col_being_dealloced_not_returned_by_alloc) ;  /* 0x0000000000447944 */ /* 0x002fea0003c00000 */
[----:B------:R-:W-:Y:S05]  /*31d0*/  BRA `(.L_x_71) ;  /* 0x0000000000087947 */ /* 0x000fea0003800000 */
.L_x_72:
[----:B------:R-:W-:-:S07]  /*31e0*/  MOV R2, 0x3200 ;  /* 0x0000320000027802 */ /* 0x000fce0000000f00 */
[----:B-1----:R-:W-:Y:S05]  /*31f0*/  CALL.REL.NOINC `($__internal_2_$__cuda_sm10x_tcgen05_guardrail_trap_unallocated_columns_being_dealloced) ;  /* 0x0000000000507944 */ /* 0x002fea0003c00000 */
.L_x_71:
[----:B------:R-:W-:Y:S01]  /*3200*/  NOP ;  /* 0x0000000000007918 */ /* 0x000fe20000000000 */
[----:B----4-:R-:W-:Y:S05]  /*3210*/  EXIT ;  /* 0x000000000000794d */ /* 0x010fea0003800000 */
.L_x_58:
[----:B------:R-:W2:Y:S02]  /*3220*/  SYNCS.PHASECHK.TRANS64.TRYWAIT P0, [UR9+0x30000], RZ ;  /* 0x030000ffff0075a7 */ /* 0x000ea40008001109 */
[----:B--2---:R-:W-:Y:S05]  /*3230*/  @!P0 BRA `(.L_x_58) ;  /* 0xfffffffc00f88947 */ /* 0x004fea000383ffff */
[----:B------:R-:W-:Y:S05]  /*3240*/  BRA `(.L_x_74) ;  /* 0xffffffe8006c7947 */ /* 0x000fea000383ffff */
.L_x_60:
[----:B------:R-:W2:Y:S02]  /*3250*/  SYNCS.PHASECHK.TRANS64.TRYWAIT P1, [UR9+0x30020], RZ ;  /* 0x030020ffff0075a7 */ /* 0x000ea40008021109 */
[----:B--2---:R-:W-:Y:S05]  /*3260*/  @!P1 BRA `(.L_x_60) ;  /* 0xfffffffc00f89947 */ /* 0x004fea000383ffff */
[----:B------:R-:W-:Y:S05]  /*3270*/  BRA `(.L_x_75) ;  /* 0xffffffec005c7947 */ /* 0x000fea000383ffff */
.L_x_61:
[----:B------:R-:W3:Y:S02]  /*3280*/  SYNCS.PHASECHK.TRANS64.TRYWAIT P0, [UR46+0x30000], R3 ;  /* 0x03000003ff0075a7 */ /* 0x000ee4000800112e */
[----:B---3--:R-:W-:Y:S05]  /*3290*/  @!P0 BRA `(.L_x_61) ;  /* 0xfffffffc00f88947 */ /* 0x008fea000383ffff */
[----:B------:R-:W-:Y:S05]  /*32a0*/  BRA `(.L_x_76) ;  /* 0xffffffec00e07947 */ /* 0x000fea000383ffff */
.L_x_63:
[----:B------:R-:W3:Y:S02]  /*32b0*/  SYNCS.PHASECHK.TRANS64.TRYWAIT P0, [UR46+0x30020], R3 ;  /* 0x03002003ff0075a7 */ /* 0x000ee4000800112e */
[----:B---3--:R-:W-:Y:S05]  /*32c0*/  @!P0 BRA `(.L_x_63) ;  /* 0xfffffffc00f88947 */ /* 0x008fea000383ffff */
[----:B------:R-:W-:Y:S05]  /*32d0*/  BRA `(.L_x_77) ;  /* 0xfffffff000fc7947 */ /* 0x000fea000383ffff */
        .weak           $__internal_0_$__cuda_sm10x_tcgen05_guardrail_trap_col_being_dealloced_not_returned_by_alloc
        .type           $__internal_0_$__cuda_sm10x_tcgen05_guardrail_trap_col_being_dealloced_not_returned_by_alloc,@function
        .size           $__internal_0_$__cuda_sm10x_tcgen05_guardrail_trap_col_being_dealloced_not_returned_by_alloc,($__internal_1_$__cuda_sm10x_tcgen05_guardrail_trap_phase_invalid_during_alloc - $__internal_0_$__cuda_sm10x_tcgen05_guardrail_trap_col_being_dealloced_not_returned_by_alloc)
$__internal_0_$__cuda_sm10x_tcgen05_guardrail_trap_col_being_dealloced_not_returned_by_alloc:
[----:B------:R-:W-:Y:S05]  /*32e0*/  BPT.TRAP 0x1 ;  /* 0x000000040000795c */ /* 0x000fea0000300000 */
[----:B------:R-:W-:-:S04]  /*32f0*/  IMAD.MOV.U32 R3, RZ, RZ, 0x0 ;  /* 0x00000000ff037424 */ /* 0x000fc800078e00ff */
[----:B------:R-:W-:Y:S05]  /*3300*/  RET.REL.NODEC R2 `(gluon_tcgen05) ;  /* 0xffffffcc023c7950 */ /* 0x000fea0003c3ffff */
        .weak           $__internal_1_$__cuda_sm10x_tcgen05_guardrail_trap_phase_invalid_during_alloc
        .type           $__internal_1_$__cuda_sm10x_tcgen05_guardrail_trap_phase_invalid_during_alloc,@function
        .size           $__internal_1_$__cuda_sm10x_tcgen05_guardrail_trap_phase_invalid_during_alloc,($__internal_2_$__cuda_sm10x_tcgen05_guardrail_trap_unallocated_columns_being_dealloced - $__internal_1_$__cuda_sm10x_tcgen05_guardrail_trap_phase_invalid_during_alloc)
$__internal_1_$__cuda_sm10x_tcgen05_guardrail_trap_phase_invalid_during_alloc:
[----:B------:R-:W-:Y:S05]  /*3310*/  BPT.TRAP 0x1 ;  /* 0x000000040000795c */ /* 0x000fea0000300000 */
[----:B------:R-:W-:-:S04]  /*3320*/  IMAD.MOV.U32 R3, RZ, RZ, 0x0 ;  /* 0x00000000ff037424 */ /* 0x000fc800078e00ff */
[----:B------:R-:W-:Y:S05]  /*3330*/  RET.REL.NODEC R2 `(gluon_tcgen05) ;  /* 0xffffffcc02307950 */ /* 0x000fea0003c3ffff */
        .weak           $__internal_2_$__cuda_sm10x_tcgen05_guardrail_trap_unallocated_columns_being_dealloced
        .type           $__internal_2_$__cuda_sm10x_tcgen05_guardrail_trap_unallocated_columns_being_dealloced,@function
        .size           $__internal_2_$__cuda_sm10x_tcgen05_guardrail_trap_unallocated_columns_being_dealloced,(.L_x_81 - $__internal_2_$__cuda_sm10x_tcgen05_guardrail_trap_unallocated_columns_being_dealloced)
$__internal_2_$__cuda_sm10x_tcgen05_guardrail_trap_unallocated_columns_being_dealloced:
[----:B------:R-:W-:Y:S05]  /*3340*/  BPT.TRAP 0x1 ;  /* 0x000000040000795c */ /* 0x000fea0000300000 */
[----:B------:R-:W-:-:S04]  /*3350*/  IMAD.MOV.U32 R3, RZ, RZ, 0x0 ;  /* 0x00000000ff037424 */ /* 0x000fc800078e00ff */
[----:B------:R-:W-:Y:S05]  /*3360*/  RET.REL.NODEC R2 `(gluon_tcgen05) ;  /* 0xffffffcc02247950 */ /* 0x000fea0003c3ffff */
.L_x_78:
[----:B------:R-:W-:-:S00]  /*3370*/  BRA `(.L_x_78) ;  /* 0xfffffffc00fc7947 */ /* 0x000fc0000383ffff */
[----:B------:R-:W-:-:S00]  /*3380*/  NOP ;  /* 0x0000000000007918 */ /* 0x000fc00000000000 */
[----:B------:R-:W-:-:S00]  /*3390*/  NOP ;  /* 0x0000000000007918 */ /* 0x000fc00000000000 */
[----:B------:R-:W-:-:S00]  /*33a0*/  NOP ;  /* 0x0000000000007918 */ /* 0x000fc00000000000 */
[----:B------:R-:W-:-:S00]  /*33b0*/  NOP ;  /* 0x0000000000007918 */ /* 0x000fc00000000000 */
[----:B------:R-:W-:-:S00]  /*33c0*/  NOP ;  /* 0x0000000000007918 */ /* 0x000fc00000000000 */
[----:B------:R-:W-:-:S00]  /*33d0*/  NOP ;  /* 0x0000000000007918 */ /* 0x000fc00000000000 */
[----:B------:R-:W-:-:S00]  /*33e0*/  NOP ;  /* 0x0000000000007918 */ /* 0x000fc00000000000 */
[----:B------:R-:W-:-:S00]  /*33f0*/  NOP ;  /* 0x0000000000007918 */ /* 0x000fc00000000000 */
.L_x_81:


//--------------------- .nv.shared.gluon_tcgen05  --------------------------
	.section	.nv.shared.gluon_tcgen05,"aw",@nobits
	.sectionflags	@""
	.align	16
	.zero		1024


//--------------------- .nv.shared.reserved.0     --------------------------
	.section	.nv.shared.reserved.0,"aw",@nobits
	.align	8
	.weak		__nv_reservedSMEM_offset_0_alias
	.size		__nv_reservedSMEM_offset_0_alias, 0, 64
	.other		__nv_reservedSMEM_offset_0_alias,@"STO_CUDA_RESERVED_SHARED STV_DEFAULT"
__nv_reservedSMEM_offset_0_alias:
	.zero		0
.nv.shared.reserved.0:
	.zero		64
	.weak		__nv_reservedSMEM_allocation_phase
	.type		__nv_reservedSMEM_allocation_phase,@object
	.size		__nv_reservedSMEM_allocation_phase,(.L_0 - __nv_reservedSMEM_allocation_phase)
__nv_reservedSMEM_allocation_phase:
	.zero		1
.L_0:
	.zero		7
	.weak		__nv_reservedSMEM_devtool_atexit_pc
	.type		__nv_reservedSMEM_devtool_atexit_pc,@object
	.size		__nv_reservedSMEM_devtool_atexit_pc,(__nv_reservedSMEM_allocation_mask - __nv_reservedSMEM_devtool_atexit_pc)
__nv_reservedSMEM_devtool_atexit_pc:
	.zero		8
	.weak		__nv_reservedSMEM_allocation_mask
	.type		__nv_reservedSMEM_allocation_mask,@object
	.size		__nv_reservedSMEM_allocation_mask,(.L_2 - __nv_reservedSMEM_allocation_mask)
__nv_reservedSMEM_allocation_mask:
	.zero		4
.L_2:


//--------------------- .nv.constant0.gluon_tcgen05 --------------------------
	.section	.nv.constant0.gluon_tcgen05,"a",@progbits
	.sectionflags	@""
	.align	4
.nv.constant0.gluon_tcgen05:
	.zero		976


//--------------------- SYMBOLS --------------------------

	.type		.nv.reservedSmem.offset0,@object
	.size		.nv.reservedSmem.offset0,0x4
	.type		.nv.reservedSmem.cap,@object
	.size		.nv.reservedSmem.cap,0x4
